	.target	sm_90a

	.elftype	@"ET_EXEC"


//--------------------- .note.nv.tkinfo           --------------------------
	.section	.note.nv.tkinfo,"",@"SHT_NOTE"
	.sectionflags	@"SHF_NOTE_NV_TKINFO"
	.tkinfo
        /*0018*/ 	.word	0x00000002
        /*0030*/ 	.string	""
        /*0030*/ 	.string	"ptxas"
        /*0030*/ 	.string	"Cuda compilation tools, release 13.0, V13.0.88"
        /*0030*/ 	.string	"Build cuda_13.0.r13.0/compiler.36424714_0"
        /*0030*/ 	.string	"-arch sm_90a -m 64 "



//--------------------- .note.nv.cuinfo           --------------------------
	.section	.note.nv.cuinfo,"",@"SHT_NOTE"
	.sectionflags	@"SHF_NOTE_NV_CUINFO"
        /*0018*/ 	.short	0x0002
        /*001a*/ 	.short	0x005a
        /*001c*/ 	.short	0x0082
	.zero		2


//--------------------- .nv.info                  --------------------------
	.section	.nv.info,"",@"SHT_CUDA_INFO"
	.align	4


	//----- nvinfo : EIATTR_REGCOUNT
	.align		4
        /*0000*/ 	.byte	0x04, 0x2f
        /*0002*/ 	.short	(.L_15 - .L_14)
	.align		4
.L_14:
        /*0004*/ 	.word	index@(_ZN7cutlass13device_kernelINS_4gemm6kernel13GemmUniversalIN4cute5tupleIJiiiiEEENS1_10collective13CollectiveMmaINS1_34MainloopSm90TmaGmmaWarpSpecializedILi45ENS5_IJNS4_1CILi1EEESB_SB_EEENS1_32KernelTmaWarpSpecializedPingpongEEENS5_IJNSA_ILi64EEENSA_ILi96EEENSA_ILi32EEEEEEaNS5_IJlSB_lEEEaSJ_NS4_8TiledMMAINS4_8MMA_AtomIJNS4_4SM904GMMA26MMA_64x96x32_S32S8S8_SS_TNEEEENS4_6LayoutISC_NS5_IJNSA_ILi0EEESR_SR_EEEEENS5_IJNS4_10UnderscoreESU_SU_EEEEENS4_13SM90_TMA_LOADENS4_14ComposedLayoutINS4_7SwizzleILi1ELi4ELi3EEENS4_18smem_ptr_flag_bitsILi8EEENSQ_INS5_IJNSA_ILi8EEESH_EEENS5_IJSH_SB_EEEEEEEvNS4_8identityESX_S17_vS18_EENS_8epilogue10collective6detail29Sm90TmaWarpSpecializedAdapterINS1B_15DefaultEpilogueIaSJ_SJ_NS1A_6thread17LinearCombinationIaLi1EiiLNS1F_9ScaleType4KindE0ELNS_15FloatRoundStyleE2EaEENS1_15EpilogueDefaultEEEEEvvEEEEvNT_6ParamsE)
        /*0008*/ 	.word	0x000000a8


	//----- nvinfo : EIATTR_FRAME_SIZE
	.align		4
.L_15:
        /*000c*/ 	.byte	0x04, 0x11
        /*000e*/ 	.short	(.L_17 - .L_16)
	.align		4
.L_16:
        /*0010*/ 	.word	index@(_ZN7cutlass13device_kernelINS_4gemm6kernel13GemmUniversalIN4cute5tupleIJiiiiEEENS1_10collective13CollectiveMmaINS1_34MainloopSm90TmaGmmaWarpSpecializedILi45ENS5_IJNS4_1CILi1EEESB_SB_EEENS1_32KernelTmaWarpSpecializedPingpongEEENS5_IJNSA_ILi64EEENSA_ILi96EEENSA_ILi32EEEEEEaNS5_IJlSB_lEEEaSJ_NS4_8TiledMMAINS4_8MMA_AtomIJNS4_4SM904GMMA26MMA_64x96x32_S32S8S8_SS_TNEEEENS4_6LayoutISC_NS5_IJNSA_ILi0EEESR_SR_EEEEENS5_IJNS4_10UnderscoreESU_SU_EEEEENS4_13SM90_TMA_LOADENS4_14ComposedLayoutINS4_7SwizzleILi1ELi4ELi3EEENS4_18smem_ptr_flag_bitsILi8EEENSQ_INS5_IJNSA_ILi8EEESH_EEENS5_IJSH_SB_EEEEEEEvNS4_8identityESX_S17_vS18_EENS_8epilogue10collective6detail29Sm90TmaWarpSpecializedAdapterINS1B_15DefaultEpilogueIaSJ_SJ_NS1A_6thread17LinearCombinationIaLi1EiiLNS1F_9ScaleType4KindE0ELNS_15FloatRoundStyleE2EaEENS1_15EpilogueDefaultEEEEEvvEEEEvNT_6ParamsE)
        /*0014*/ 	.word	0x00000008


	//----- nvinfo : EIATTR_MIN_STACK_SIZE
	.align		4
.L_17:
        /*0018*/ 	.byte	0x04, 0x12
        /*001a*/ 	.short	(.L_19 - .L_18)
	.align		4
.L_18:
        /*001c*/ 	.word	index@(_ZN7cutlass13device_kernelINS_4gemm6kernel13GemmUniversalIN4cute5tupleIJiiiiEEENS1_10collective13CollectiveMmaINS1_34MainloopSm90TmaGmmaWarpSpecializedILi45ENS5_IJNS4_1CILi1EEESB_SB_EEENS1_32KernelTmaWarpSpecializedPingpongEEENS5_IJNSA_ILi64EEENSA_ILi96EEENSA_ILi32EEEEEEaNS5_IJlSB_lEEEaSJ_NS4_8TiledMMAINS4_8MMA_AtomIJNS4_4SM904GMMA26MMA_64x96x32_S32S8S8_SS_TNEEEENS4_6LayoutISC_NS5_IJNSA_ILi0EEESR_SR_EEEEENS5_IJNS4_10UnderscoreESU_SU_EEEEENS4_13SM90_TMA_LOADENS4_14ComposedLayoutINS4_7SwizzleILi1ELi4ELi3EEENS4_18smem_ptr_flag_bitsILi8EEENSQ_INS5_IJNSA_ILi8EEESH_EEENS5_IJSH_SB_EEEEEEEvNS4_8identityESX_S17_vS18_EENS_8epilogue10collective6detail29Sm90TmaWarpSpecializedAdapterINS1B_15DefaultEpilogueIaSJ_SJ_NS1A_6thread17LinearCombinationIaLi1EiiLNS1F_9ScaleType4KindE0ELNS_15FloatRoundStyleE2EaEENS1_15EpilogueDefaultEEEEEvvEEEEvNT_6ParamsE)
        /*0020*/ 	.word	0x00000008
.L_19:


//--------------------- .nv.compat                --------------------------
	.section	.nv.compat,"",@"SHT_CUDA_COMPAT_INFO"
	.align	4
        /*0000*/ 	.byte	0x02, 0x09, 0x01, 0x00, 0x02, 0x02, 0x04, 0x00, 0x02, 0x05, 0x05, 0x00, 0x03, 0x07, 0x01, 0x01
        /*0010*/ 	.byte	0x02, 0x03, 0x01, 0x00, 0x02, 0x06, 0x01, 0x00, 0x04, 0x0b, 0x08, 0x00, 0x00, 0x00, 0x00, 0x00
        /*0020*/ 	.byte	0x00, 0x00, 0x00, 0x00


//--------------------- .nv.info._ZN7cutlass13device_kernelINS_4gemm6kernel13GemmUniversalIN4cute5tupleIJiiiiEEENS1_10collective13CollectiveMmaINS1_34MainloopSm90TmaGmmaWarpSpecializedILi45ENS5_IJNS4_1CILi1EEESB_SB_EEENS1_32KernelTmaWarpSpecializedPingpongEEENS5_IJNSA_ILi64EEENSA_ILi96EEENSA_ILi32EEEEEEaNS5_IJlSB_lEEEaSJ_NS4_8TiledMMAINS4_8MMA_AtomIJNS4_4SM904GMMA26MMA_64x96x32_S32S8S8_SS_TNEEEENS4_6LayoutISC_NS5_IJNSA_ILi0EEESR_SR_EEEEENS5_IJNS4_10UnderscoreESU_SU_EEEEENS4_13SM90_TMA_LOADENS4_14ComposedLayoutINS4_7SwizzleILi1ELi4ELi3EEENS4_18smem_ptr_flag_bitsILi8EEENSQ_INS5_IJNSA_ILi8EEESH_EEENS5_IJSH_SB_EEEEEEEvNS4_8identityESX_S17_vS18_EENS_8epilogue10collective6detail29Sm90TmaWarpSpecializedAdapterINS1B_15DefaultEpilogueIaSJ_SJ_NS1A_6thread17LinearCombinationIaLi1EiiLNS1F_9ScaleType4KindE0ELNS_15FloatRoundStyleE2EaEENS1_15EpilogueDefaultEEEEEvvEEEEvNT_6ParamsE --------------------------
	.section	.nv.info._ZN7cutlass13device_kernelINS_4gemm6kernel13GemmUniversalIN4cute5tupleIJiiiiEEENS1_10collective13CollectiveMmaINS1_34MainloopSm90TmaGmmaWarpSpecializedILi45ENS5_IJNS4_1CILi1EEESB_SB_EEENS1_32KernelTmaWarpSpecializedPingpongEEENS5_IJNSA_ILi64EEENSA_ILi96EEENSA_ILi32EEEEEEaNS5_IJlSB_lEEEaSJ_NS4_8TiledMMAINS4_8MMA_AtomIJNS4_4SM904GMMA26MMA_64x96x32_S32S8S8_SS_TNEEEENS4_6LayoutISC_NS5_IJNSA_ILi0EEESR_SR_EEEEENS5_IJNS4_10UnderscoreESU_SU_EEEEENS4_13SM90_TMA_LOADENS4_14ComposedLayoutINS4_7SwizzleILi1ELi4ELi3EEENS4_18smem_ptr_flag_bitsILi8EEENSQ_INS5_IJNSA_ILi8EEESH_EEENS5_IJSH_SB_EEEEEEEvNS4_8identityESX_S17_vS18_EENS_8epilogue10collective6detail29Sm90TmaWarpSpecializedAdapterINS1B_15DefaultEpilogueIaSJ_SJ_NS1A_6thread17LinearCombinationIaLi1EiiLNS1F_9ScaleType4KindE0ELNS_15FloatRoundStyleE2EaEENS1_15EpilogueDefaultEEEEEvvEEEEvNT_6ParamsE,"",@"SHT_CUDA_INFO"
	.sectionflags	@""
	.align	4


	//----- nvinfo : EIATTR_CUDA_API_VERSION
	.align		4
        /*0000*/ 	.byte	0x04, 0x37
        /*0002*/ 	.short	(.L_21 - .L_20)
.L_20:
        /*0004*/ 	.word	0x00000082


	//----- nvinfo : EIATTR_KPARAM_INFO
	.align		4
.L_21:
        /*0008*/ 	.byte	0x04, 0x17
        /*000a*/ 	.short	(.L_23 - .L_22)
.L_22:
        /*000c*/ 	.word	0x00000000
        /*0010*/ 	.short	0x0000
        /*0012*/ 	.short	0x0070
        /*0014*/ 	.byte	0x00, 0xf0, 0x01, 0x10


	//----- nvinfo : EIATTR_SPARSE_MMA_MASK
	.align		4
.L_23:
        /*0018*/ 	.byte	0x03, 0x50
        /*001a*/ 	.short	0x0000


	//----- nvinfo : EIATTR_MAXREG_COUNT
	.align		4
        /*001c*/ 	.byte	0x03, 0x1b
        /*001e*/ 	.short	0x00a8


	//----- nvinfo : EIATTR_NUM_BARRIERS
	.align		4
        /*0020*/ 	.byte	0x02, 0x4c
        /*0022*/ 	.byte	0x01
	.zero		1


	//----- nvinfo : EIATTR_EXTERNS
	.align		4
        /*0024*/ 	.byte	0x04, 0x0f
        /*0026*/ 	.short	(.L_25 - .L_24)


	//   ....[0]....
	.align		4
.L_24:
        /*0028*/ 	.word	index@(__assertfail)


	//----- nvinfo : EIATTR_ANNOTATIONS
	.align		4
.L_25:
        /*002c*/ 	.byte	0x04, 0x55
        /*002e*/ 	.short	(.L_27 - .L_26)


	//   ....[0]....
.L_26:
        /*0030*/ 	.word	0x00000001
        /*0034*/ 	.byte	0x20, 0x10, 0x00, 0x00, 0x01, 0x00, 0x00, 0x00, 0x60, 0x17, 0x00, 0x00, 0x01, 0x00, 0x00, 0x00
        /*0044*/ 	.byte	0x40, 0x4a, 0x00, 0x00, 0x01, 0x00, 0x00, 0x00, 0x20, 0x56, 0x00, 0x00


	//----- nvinfo : EIATTR_MERCURY_ISA_VERSION
	.align		4
.L_27:
        /*0050*/ 	.byte	0x03, 0x5f
        /*0052*/ 	.short	0x0101


	//----- nvinfo : EIATTR_INT_WARP_WIDE_INSTR_OFFSETS
	.align		4
        /*0054*/ 	.byte	0x04, 0x31
        /*0056*/ 	.short	(.L_29 - .L_28)


	//   ....[0]....
.L_28:
        /*0058*/ 	.word	0x00000980


	//   ....[1]....
        /*005c*/ 	.word	0x000009a0


	//   ....[2]....
        /*0060*/ 	.word	0x00000a20


	//   ....[3]....
        /*0064*/ 	.word	0x00000a30


	//   ....[4]....
        /*0068*/ 	.word	0x00000a40


	//   ....[5]....
        /*006c*/ 	.word	0x00000a60


	//   ....[6]....
        /*0070*/ 	.word	0x00000ab0


	//   ....[7]....
        /*0074*/ 	.word	0x00000ad0


	//----- nvinfo : EIATTR_COOP_GROUP_MASK_REGIDS
	.align		4
.L_29:
        /*0078*/ 	.byte	0x04, 0x29
        /*007a*/ 	.short	(.L_31 - .L_30)


	//   ....[0]....
.L_30:
        /*007c*/ 	.word	0xffffffff


	//   ....[1]....
        /*0080*/ 	.word	0xffffffff


	//   ....[2]....
        /*0084*/ 	.word	0xffffffff


	//   ....[3]....
        /*0088*/ 	.word	0xffffffff


	//   ....[4]....
        /*008c*/ 	.word	0xffffffff


	//   ....[5]....
        /*0090*/ 	.word	0xffffffff


	//----- nvinfo : EIATTR_COOP_GROUP_INSTR_OFFSETS
	.align		4
.L_31:
        /*0094*/ 	.byte	0x04, 0x28
        /*0096*/ 	.short	(.L_33 - .L_32)


	//   ....[0]....
.L_32:
        /*0098*/ 	.word	0x00000070


	//   ....[1]....
        /*009c*/ 	.word	0x00000080


	//   ....[2]....
        /*00a0*/ 	.word	0x00000140


	//   ....[3]....
        /*00a4*/ 	.word	0x00000820


	//   ....[4]....
        /*00a8*/ 	.word	0x00000860


	//   ....[5]....
        /*00ac*/ 	.word	0x000008a0


	//----- nvinfo : EIATTR_REG_RECONFIG
	.align		4
.L_33:
        /*00b0*/ 	.byte	0x01, 0x54
	.zero		2


	//----- nvinfo : EIATTR_SYSCALL_OFFSETS
	.align		4
        /*00b4*/ 	.byte	0x04, 0x46
        /*00b6*/ 	.short	(.L_35 - .L_34)


	//   ....[0]....
.L_34:
        /*00b8*/ 	.word	0x00001c20


	//----- nvinfo : EIATTR_MBARRIER_INSTR_OFFSETS
	.align		4
.L_35:
        /*00bc*/ 	.byte	0x04, 0x39
        /*00be*/ 	.short	(.L_37 - .L_36)


	//   ....[0]....
.L_36:
        /*00c0*/ 	.word	0x00000260
        /*00c4*/ 	.word	0x000000ff
        /*00c8*/ 	.word	0x00000000
        /*00cc*/ 	.short	0x0100
        /*00ce*/ 	.byte	0x08
	.zero		1


	//   ....[1]....
        /*00d0*/ 	.word	0x00000270
        /*00d4*/ 	.word	0x000000ff
        /*00d8*/ 	.word	0x00000168
        /*00dc*/ 	.short	0x0100
        /*00de*/ 	.byte	0x08
	.zero		1


	//   ....[2]....
        /*00e0*/ 	.word	0x00000280
        /*00e4*/ 	.word	0x000000ff
        /*00e8*/ 	.word	0x00000008
        /*00ec*/ 	.short	0x0100
        /*00ee*/ 	.byte	0x08
	.zero		1


	//   ....[3]....
        /*00f0*/ 	.word	0x00000290
        /*00f4*/ 	.word	0x000000ff
        /*00f8*/ 	.word	0x00000170
        /*00fc*/ 	.short	0x0100
        /*00fe*/ 	.byte	0x08
	.zero		1


	//   ....[4]....
        /*0100*/ 	.word	0x000002a0
        /*0104*/ 	.word	0x000000ff
        /*0108*/ 	.word	0x00000010
        /*010c*/ 	.short	0x0100
        /*010e*/ 	.byte	0x08
	.zero		1


	//   ....[5]....
        /*0110*/ 	.word	0x000002b0
        /*0114*/ 	.word	0x000000ff
        /*0118*/ 	.word	0x00000178
        /*011c*/ 	.short	0x0100
        /*011e*/ 	.byte	0x08
	.zero		1


	//   ....[6]....
        /*0120*/ 	.word	0x000002c0
        /*0124*/ 	.word	0x000000ff
        /*0128*/ 	.word	0x00000018
        /*012c*/ 	.short	0x0100
        /*012e*/ 	.byte	0x08
	.zero		1


	//   ....[7]....
        /*0130*/ 	.word	0x000002d0
        /*0134*/ 	.word	0x000000ff
        /*0138*/ 	.word	0x00000180
        /*013c*/ 	.short	0x0100
        /*013e*/ 	.byte	0x08
	.zero		1


	//   ....[8]....
        /*0140*/ 	.word	0x000002e0
        /*0144*/ 	.word	0x000000ff
        /*0148*/ 	.word	0x00000020
        /*014c*/ 	.short	0x0100
        /*014e*/ 	.byte	0x08
	.zero		1


	//   ....[9]....
        /*0150*/ 	.word	0x000002f0
        /*0154*/ 	.word	0x000000ff
        /*0158*/ 	.word	0x00000188
        /*015c*/ 	.short	0x0100
        /*015e*/ 	.byte	0x08
	.zero		1


	//   ....[10]....
        /*0160*/ 	.word	0x00000300
        /*0164*/ 	.word	0x000000ff
        /*0168*/ 	.word	0x00000028
        /*016c*/ 	.short	0x0100
        /*016e*/ 	.byte	0x08
	.zero		1


	//   ....[11]....
        /*0170*/ 	.word	0x00000310
        /*0174*/ 	.word	0x000000ff
        /*0178*/ 	.word	0x00000190
        /*017c*/ 	.short	0x0100
        /*017e*/ 	.byte	0x08
	.zero		1


	//   ....[12]....
        /*0180*/ 	.word	0x00000320
        /*0184*/ 	.word	0x000000ff
        /*0188*/ 	.word	0x00000030
        /*018c*/ 	.short	0x0100
        /*018e*/ 	.byte	0x08
	.zero		1


	//   ....[13]....
        /*0190*/ 	.word	0x00000330
        /*0194*/ 	.word	0x000000ff
        /*0198*/ 	.word	0x00000198
        /*019c*/ 	.short	0x0100
        /*019e*/ 	.byte	0x08
	.zero		1


	//   ....[14]....
        /*01a0*/ 	.word	0x00000340
        /*01a4*/ 	.word	0x000000ff
        /*01a8*/ 	.word	0x00000038
        /*01ac*/ 	.short	0x0100
        /*01ae*/ 	.byte	0x08
	.zero		1


	//   ....[15]....
        /*01b0*/ 	.word	0x00000350
        /*01b4*/ 	.word	0x000000ff
        /*01b8*/ 	.word	0x000001a0
        /*01bc*/ 	.short	0x0100
        /*01be*/ 	.byte	0x08
	.zero		1


	//   ....[16]....
        /*01c0*/ 	.word	0x00000360
        /*01c4*/ 	.word	0x000000ff
        /*01c8*/ 	.word	0x00000040
        /*01cc*/ 	.short	0x0100
        /*01ce*/ 	.byte	0x08
	.zero		1


	//   ....[17]....
        /*01d0*/ 	.word	0x00000370
        /*01d4*/ 	.word	0x000000ff
        /*01d8*/ 	.word	0x000001a8
        /*01dc*/ 	.short	0x0100
        /*01de*/ 	.byte	0x08
	.zero		1


	//   ....[18]....
        /*01e0*/ 	.word	0x00000380
        /*01e4*/ 	.word	0x000000ff
        /*01e8*/ 	.word	0x00000048
        /*01ec*/ 	.short	0x0100
        /*01ee*/ 	.byte	0x08
	.zero		1


	//   ....[19]....
        /*01f0*/ 	.word	0x00000390
        /*01f4*/ 	.word	0x000000ff
        /*01f8*/ 	.word	0x000001b0
        /*01fc*/ 	.short	0x0100
        /*01fe*/ 	.byte	0x08
	.zero		1


	//   ....[20]....
        /*0200*/ 	.word	0x000003a0
        /*0204*/ 	.word	0x000000ff
        /*0208*/ 	.word	0x00000050
        /*020c*/ 	.short	0x0100
        /*020e*/ 	.byte	0x08
	.zero		1


	//   ....[21]....
        /*0210*/ 	.word	0x000003b0
        /*0214*/ 	.word	0x000000ff
        /*0218*/ 	.word	0x000001b8
        /*021c*/ 	.short	0x0100
        /*021e*/ 	.byte	0x08
	.zero		1


	//   ....[22]....
        /*0220*/ 	.word	0x000003c0
        /*0224*/ 	.word	0x000000ff
        /*0228*/ 	.word	0x00000058
        /*022c*/ 	.short	0x0100
        /*022e*/ 	.byte	0x08
	.zero		1


	//   ....[23]....
        /*0230*/ 	.word	0x000003d0
        /*0234*/ 	.word	0x000000ff
        /*0238*/ 	.word	0x000001c0
        /*023c*/ 	.short	0x0100
        /*023e*/ 	.byte	0x08
	.zero		1


	//   ....[24]....
        /*0240*/ 	.word	0x000003e0
        /*0244*/ 	.word	0x000000ff
        /*0248*/ 	.word	0x00000060
        /*024c*/ 	.short	0x0100
        /*024e*/ 	.byte	0x08
	.zero		1


	//   ....[25]....
        /*0250*/ 	.word	0x000003f0
        /*0254*/ 	.word	0x000000ff
        /*0258*/ 	.word	0x000001c8
        /*025c*/ 	.short	0x0100
        /*025e*/ 	.byte	0x08
	.zero		1


	//   ....[26]....
        /*0260*/ 	.word	0x00000400
        /*0264*/ 	.word	0x000000ff
        /*0268*/ 	.word	0x00000068
        /*026c*/ 	.short	0x0100
        /*026e*/ 	.byte	0x08
	.zero		1


	//   ....[27]....
        /*0270*/ 	.word	0x00000410
        /*0274*/ 	.word	0x000000ff
        /*0278*/ 	.word	0x000001d0
        /*027c*/ 	.short	0x0100
        /*027e*/ 	.byte	0x08
	.zero		1


	//   ....[28]....
        /*0280*/ 	.word	0x00000420
        /*0284*/ 	.word	0x000000ff
        /*0288*/ 	.word	0x00000070
        /*028c*/ 	.short	0x0100
        /*028e*/ 	.byte	0x08
	.zero		1


	//   ....[29]....
        /*0290*/ 	.word	0x00000430
        /*0294*/ 	.word	0x000000ff
        /*0298*/ 	.word	0x000001d8
        /*029c*/ 	.short	0x0100
        /*029e*/ 	.byte	0x08
	.zero		1


	//   ....[30]....
        /*02a0*/ 	.word	0x00000440
        /*02a4*/ 	.word	0x000000ff
        /*02a8*/ 	.word	0x00000078
        /*02ac*/ 	.short	0x0100
        /*02ae*/ 	.byte	0x08
	.zero		1


	//   ....[31]....
        /*02b0*/ 	.word	0x00000450
        /*02b4*/ 	.word	0x000000ff
        /*02b8*/ 	.word	0x000001e0
        /*02bc*/ 	.short	0x0100
        /*02be*/ 	.byte	0x08
	.zero		1


	//   ....[32]....
        /*02c0*/ 	.word	0x00000460
        /*02c4*/ 	.word	0x000000ff
        /*02c8*/ 	.word	0x00000080
        /*02cc*/ 	.short	0x0100
        /*02ce*/ 	.byte	0x08
	.zero		1


	//   ....[33]....
        /*02d0*/ 	.word	0x00000470
        /*02d4*/ 	.word	0x000000ff
        /*02d8*/ 	.word	0x000001e8
        /*02dc*/ 	.short	0x0100
        /*02de*/ 	.byte	0x08
	.zero		1


	//   ....[34]....
        /*02e0*/ 	.word	0x00000480
        /*02e4*/ 	.word	0x000000ff
        /*02e8*/ 	.word	0x00000088
        /*02ec*/ 	.short	0x0100
        /*02ee*/ 	.byte	0x08
	.zero		1


	//   ....[35]....
        /*02f0*/ 	.word	0x00000490
        /*02f4*/ 	.word	0x000000ff
        /*02f8*/ 	.word	0x000001f0
        /*02fc*/ 	.short	0x0100
        /*02fe*/ 	.byte	0x08
	.zero		1


	//   ....[36]....
        /*0300*/ 	.word	0x000004a0
        /*0304*/ 	.word	0x000000ff
        /*0308*/ 	.word	0x00000090
        /*030c*/ 	.short	0x0100
        /*030e*/ 	.byte	0x08
	.zero		1


	//   ....[37]....
        /*0310*/ 	.word	0x000004b0
        /*0314*/ 	.word	0x000000ff
        /*0318*/ 	.word	0x000001f8
        /*031c*/ 	.short	0x0100
        /*031e*/ 	.byte	0x08
	.zero		1


	//   ....[38]....
        /*0320*/ 	.word	0x000004c0
        /*0324*/ 	.word	0x000000ff
        /*0328*/ 	.word	0x00000098
        /*032c*/ 	.short	0x0100
        /*032e*/ 	.byte	0x08
	.zero		1


	//   ....[39]....
        /*0330*/ 	.word	0x000004d0
        /*0334*/ 	.word	0x000000ff
        /*0338*/ 	.word	0x00000200
        /*033c*/ 	.short	0x0100
        /*033e*/ 	.byte	0x08
	.zero		1


	//   ....[40]....
        /*0340*/ 	.word	0x000004e0
        /*0344*/ 	.word	0x000000ff
        /*0348*/ 	.word	0x000000a0
        /*034c*/ 	.short	0x0100
        /*034e*/ 	.byte	0x08
	.zero		1


	//   ....[41]....
        /*0350*/ 	.word	0x000004f0
        /*0354*/ 	.word	0x000000ff
        /*0358*/ 	.word	0x00000208
        /*035c*/ 	.short	0x0100
        /*035e*/ 	.byte	0x08
	.zero		1


	//   ....[42]....
        /*0360*/ 	.word	0x00000500
        /*0364*/ 	.word	0x000000ff
        /*0368*/ 	.word	0x000000a8
        /*036c*/ 	.short	0x0100
        /*036e*/ 	.byte	0x08
	.zero		1


	//   ....[43]....
        /*0370*/ 	.word	0x00000510
        /*0374*/ 	.word	0x000000ff
        /*0378*/ 	.word	0x00000210
        /*037c*/ 	.short	0x0100
        /*037e*/ 	.byte	0x08
	.zero		1


	//   ....[44]....
        /*0380*/ 	.word	0x00000520
        /*0384*/ 	.word	0x000000ff
        /*0388*/ 	.word	0x000000b0
        /*038c*/ 	.short	0x0100
        /*038e*/ 	.byte	0x08
	.zero		1


	//   ....[45]....
        /*0390*/ 	.word	0x00000530
        /*0394*/ 	.word	0x000000ff
        /*0398*/ 	.word	0x00000218
        /*039c*/ 	.short	0x0100
        /*039e*/ 	.byte	0x08
	.zero		1


	//   ....[46]....
        /*03a0*/ 	.word	0x00000540
        /*03a4*/ 	.word	0x000000ff
        /*03a8*/ 	.word	0x000000b8
        /*03ac*/ 	.short	0x0100
        /*03ae*/ 	.byte	0x08
	.zero		1


	//   ....[47]....
        /*03b0*/ 	.word	0x00000550
        /*03b4*/ 	.word	0x000000ff
        /*03b8*/ 	.word	0x00000220
        /*03bc*/ 	.short	0x0100
        /*03be*/ 	.byte	0x08
	.zero		1


	//   ....[48]....
        /*03c0*/ 	.word	0x00000560
        /*03c4*/ 	.word	0x000000ff
        /*03c8*/ 	.word	0x000000c0
        /*03cc*/ 	.short	0x0100
        /*03ce*/ 	.byte	0x08
	.zero		1


	//   ....[49]....
        /*03d0*/ 	.word	0x00000570
        /*03d4*/ 	.word	0x000000ff
        /*03d8*/ 	.word	0x00000228
        /*03dc*/ 	.short	0x0100
        /*03de*/ 	.byte	0x08
	.zero		1


	//   ....[50]....
        /*03e0*/ 	.word	0x00000580
        /*03e4*/ 	.word	0x000000ff
        /*03e8*/ 	.word	0x000000c8
        /*03ec*/ 	.short	0x0100
        /*03ee*/ 	.byte	0x08
	.zero		1


	//   ....[51]....
        /*03f0*/ 	.word	0x00000590
        /*03f4*/ 	.word	0x000000ff
        /*03f8*/ 	.word	0x00000230
        /*03fc*/ 	.short	0x0100
        /*03fe*/ 	.byte	0x08
	.zero		1


	//   ....[52]....
        /*0400*/ 	.word	0x000005a0
        /*0404*/ 	.word	0x000000ff
        /*0408*/ 	.word	0x000000d0
        /*040c*/ 	.short	0x0100
        /*040e*/ 	.byte	0x08
	.zero		1


	//   ....[53]....
        /*0410*/ 	.word	0x000005b0
        /*0414*/ 	.word	0x000000ff
        /*0418*/ 	.word	0x00000238
        /*041c*/ 	.short	0x0100
        /*041e*/ 	.byte	0x08
	.zero		1


	//   ....[54]....
        /*0420*/ 	.word	0x000005c0
        /*0424*/ 	.word	0x000000ff
        /*0428*/ 	.word	0x000000d8
        /*042c*/ 	.short	0x0100
        /*042e*/ 	.byte	0x08
	.zero		1


	//   ....[55]....
        /*0430*/ 	.word	0x000005d0
        /*0434*/ 	.word	0x000000ff
        /*0438*/ 	.word	0x00000240
        /*043c*/ 	.short	0x0100
        /*043e*/ 	.byte	0x08
	.zero		1


	//   ....[56]....
        /*0440*/ 	.word	0x000005e0
        /*0444*/ 	.word	0x000000ff
        /*0448*/ 	.word	0x000000e0
        /*044c*/ 	.short	0x0100
        /*044e*/ 	.byte	0x08
	.zero		1


	//   ....[57]....
        /*0450*/ 	.word	0x000005f0
        /*0454*/ 	.word	0x000000ff
        /*0458*/ 	.word	0x00000248
        /*045c*/ 	.short	0x0100
        /*045e*/ 	.byte	0x08
	.zero		1


	//   ....[58]....
        /*0460*/ 	.word	0x00000600
        /*0464*/ 	.word	0x000000ff
        /*0468*/ 	.word	0x000000e8
        /*046c*/ 	.short	0x0100
        /*046e*/ 	.byte	0x08
	.zero		1


	//   ....[59]....
        /*0470*/ 	.word	0x00000610
        /*0474*/ 	.word	0x000000ff
        /*0478*/ 	.word	0x00000250
        /*047c*/ 	.short	0x0100
        /*047e*/ 	.byte	0x08
	.zero		1


	//   ....[60]....
        /*0480*/ 	.word	0x00000620
        /*0484*/ 	.word	0x000000ff
        /*0488*/ 	.word	0x000000f0
        /*048c*/ 	.short	0x0100
        /*048e*/ 	.byte	0x08
	.zero		1


	//   ....[61]....
        /*0490*/ 	.word	0x00000630
        /*0494*/ 	.word	0x000000ff
        /*0498*/ 	.word	0x00000258
        /*049c*/ 	.short	0x0100
        /*049e*/ 	.byte	0x08
	.zero		1


	//   ....[62]....
        /*04a0*/ 	.word	0x00000640
        /*04a4*/ 	.word	0x000000ff
        /*04a8*/ 	.word	0x000000f8
        /*04ac*/ 	.short	0x0100
        /*04ae*/ 	.byte	0x08
	.zero		1


	//   ....[63]....
        /*04b0*/ 	.word	0x00000650
        /*04b4*/ 	.word	0x000000ff
        /*04b8*/ 	.word	0x00000260
        /*04bc*/ 	.short	0x0100
        /*04be*/ 	.byte	0x08
	.zero		1


	//   ....[64]....
        /*04c0*/ 	.word	0x00000660
        /*04c4*/ 	.word	0x000000ff
        /*04c8*/ 	.word	0x00000100
        /*04cc*/ 	.short	0x0100
        /*04ce*/ 	.byte	0x08
	.zero		1


	//   ....[65]....
        /*04d0*/ 	.word	0x00000670
        /*04d4*/ 	.word	0x000000ff
        /*04d8*/ 	.word	0x00000268
        /*04dc*/ 	.short	0x0100
        /*04de*/ 	.byte	0x08
	.zero		1


	//   ....[66]....
        /*04e0*/ 	.word	0x00000680
        /*04e4*/ 	.word	0x000000ff
        /*04e8*/ 	.word	0x00000108
        /*04ec*/ 	.short	0x0100
        /*04ee*/ 	.byte	0x08
	.zero		1


	//   ....[67]....
        /*04f0*/ 	.word	0x00000690
        /*04f4*/ 	.word	0x000000ff
        /*04f8*/ 	.word	0x00000270
        /*04fc*/ 	.short	0x0100
        /*04fe*/ 	.byte	0x08
	.zero		1


	//   ....[68]....
        /*0500*/ 	.word	0x000006a0
        /*0504*/ 	.word	0x000000ff
        /*0508*/ 	.word	0x00000110
        /*050c*/ 	.short	0x0100
        /*050e*/ 	.byte	0x08
	.zero		1


	//   ....[69]....
        /*0510*/ 	.word	0x000006b0
        /*0514*/ 	.word	0x000000ff
        /*0518*/ 	.word	0x00000278
        /*051c*/ 	.short	0x0100
        /*051e*/ 	.byte	0x08
	.zero		1


	//   ....[70]....
        /*0520*/ 	.word	0x000006c0
        /*0524*/ 	.word	0x000000ff
        /*0528*/ 	.word	0x00000118
        /*052c*/ 	.short	0x0100
        /*052e*/ 	.byte	0x08
	.zero		1


	//   ....[71]....
        /*0530*/ 	.word	0x000006d0
        /*0534*/ 	.word	0x000000ff
        /*0538*/ 	.word	0x00000280
        /*053c*/ 	.short	0x0100
        /*053e*/ 	.byte	0x08
	.zero		1


	//   ....[72]....
        /*0540*/ 	.word	0x000006e0
        /*0544*/ 	.word	0x000000ff
        /*0548*/ 	.word	0x00000120
        /*054c*/ 	.short	0x0100
        /*054e*/ 	.byte	0x08
	.zero		1


	//   ....[73]....
        /*0550*/ 	.word	0x000006f0
        /*0554*/ 	.word	0x000000ff
        /*0558*/ 	.word	0x00000288
        /*055c*/ 	.short	0x0100
        /*055e*/ 	.byte	0x08
	.zero		1


	//   ....[74]....
        /*0560*/ 	.word	0x00000700
        /*0564*/ 	.word	0x000000ff
        /*0568*/ 	.word	0x00000128
        /*056c*/ 	.short	0x0100
        /*056e*/ 	.byte	0x08
	.zero		1


	//   ....[75]....
        /*0570*/ 	.word	0x00000710
        /*0574*/ 	.word	0x000000ff
        /*0578*/ 	.word	0x00000290
        /*057c*/ 	.short	0x0100
        /*057e*/ 	.byte	0x08
	.zero		1


	//   ....[76]....
        /*0580*/ 	.word	0x00000720
        /*0584*/ 	.word	0x000000ff
        /*0588*/ 	.word	0x00000130
        /*058c*/ 	.short	0x0100
        /*058e*/ 	.byte	0x08
	.zero		1


	//   ....[77]....
        /*0590*/ 	.word	0x00000730
        /*0594*/ 	.word	0x000000ff
        /*0598*/ 	.word	0x00000298
        /*059c*/ 	.short	0x0100
        /*059e*/ 	.byte	0x08
	.zero		1


	//   ....[78]....
        /*05a0*/ 	.word	0x00000740
        /*05a4*/ 	.word	0x000000ff
        /*05a8*/ 	.word	0x00000138
        /*05ac*/ 	.short	0x0100
        /*05ae*/ 	.byte	0x08
	.zero		1


	//   ....[79]....
        /*05b0*/ 	.word	0x00000750
        /*05b4*/ 	.word	0x000000ff
        /*05b8*/ 	.word	0x000002a0
        /*05bc*/ 	.short	0x0100
        /*05be*/ 	.byte	0x08
	.zero		1


	//   ....[80]....
        /*05c0*/ 	.word	0x00000760
        /*05c4*/ 	.word	0x000000ff
        /*05c8*/ 	.word	0x00000140
        /*05cc*/ 	.short	0x0100
        /*05ce*/ 	.byte	0x08
	.zero		1


	//   ....[81]....
        /*05d0*/ 	.word	0x00000770
        /*05d4*/ 	.word	0x000000ff
        /*05d8*/ 	.word	0x000002a8
        /*05dc*/ 	.short	0x0100
        /*05de*/ 	.byte	0x08
	.zero		1


	//   ....[82]....
        /*05e0*/ 	.word	0x00000780
        /*05e4*/ 	.word	0x000000ff
        /*05e8*/ 	.word	0x00000148
        /*05ec*/ 	.short	0x0100
        /*05ee*/ 	.byte	0x08
	.zero		1


	//   ....[83]....
        /*05f0*/ 	.word	0x00000790
        /*05f4*/ 	.word	0x000000ff
        /*05f8*/ 	.word	0x000002b0
        /*05fc*/ 	.short	0x0100
        /*05fe*/ 	.byte	0x08
	.zero		1


	//   ....[84]....
        /*0600*/ 	.word	0x000007a0
        /*0604*/ 	.word	0x000000ff
        /*0608*/ 	.word	0x00000150
        /*060c*/ 	.short	0x0100
        /*060e*/ 	.byte	0x08
	.zero		1


	//   ....[85]....
        /*0610*/ 	.word	0x000007b0
        /*0614*/ 	.word	0x000000ff
        /*0618*/ 	.word	0x000002b8
        /*061c*/ 	.short	0x0100
        /*061e*/ 	.byte	0x08
	.zero		1


	//   ....[86]....
        /*0620*/ 	.word	0x000007c0
        /*0624*/ 	.word	0x000000ff
        /*0628*/ 	.word	0x00000158
        /*062c*/ 	.short	0x0100
        /*062e*/ 	.byte	0x08
	.zero		1


	//   ....[87]....
        /*0630*/ 	.word	0x000007d0
        /*0634*/ 	.word	0x000000ff
        /*0638*/ 	.word	0x000002c0
        /*063c*/ 	.short	0x0100
        /*063e*/ 	.byte	0x08
	.zero		1


	//   ....[88]....
        /*0640*/ 	.word	0x000007e0
        /*0644*/ 	.word	0x000000ff
        /*0648*/ 	.word	0x00000160
        /*064c*/ 	.short	0x0100
        /*064e*/ 	.byte	0x08
	.zero		1


	//   ....[89]....
        /*0650*/ 	.word	0x000007f0
        /*0654*/ 	.word	0x000000ff
        /*0658*/ 	.word	0x000002c8
        /*065c*/ 	.short	0x0100
        /*065e*/ 	.byte	0x08
	.zero		1


	//   ....[90]....
        /*0660*/ 	.word	0x00000b10
        /*0664*/ 	.word	0x000000ff
        /*0668*/ 	.word	0x00000300
        /*066c*/ 	.short	0x0100
        /*066e*/ 	.byte	0x08
	.zero		1


	//   ....[91]....
        /*0670*/ 	.word	0x00000b80
        /*0674*/ 	.word	0x000000ff
        /*0678*/ 	.word	0x00000308
        /*067c*/ 	.short	0x0100
        /*067e*/ 	.byte	0x08
	.zero		1


	//   ....[92]....
        /*0680*/ 	.word	0x00000ba0
        /*0684*/ 	.word	0x000000ff
        /*0688*/ 	.word	0x000002e0
        /*068c*/ 	.short	0x0100
        /*068e*/ 	.byte	0x09
	.zero		1


	//   ....[93]....
        /*0690*/ 	.word	0x00000bb0
        /*0694*/ 	.word	0x000000ff
        /*0698*/ 	.word	0x000002e8
        /*069c*/ 	.short	0x0100
        /*069e*/ 	.byte	0x09
	.zero		1


	//   ....[94]....
        /*06a0*/ 	.word	0x00000bc0
        /*06a4*/ 	.word	0x000000ff
        /*06a8*/ 	.word	0x000002f0
        /*06ac*/ 	.short	0x0100
        /*06ae*/ 	.byte	0x09
	.zero		1


	//   ....[95]....
        /*06b0*/ 	.word	0x00000bd0
        /*06b4*/ 	.word	0x000000ff
        /*06b8*/ 	.word	0x000002f8
        /*06bc*/ 	.short	0x0100
        /*06be*/ 	.byte	0x09
	.zero		1


	//   ....[96]....
        /*06c0*/ 	.word	0x00001ae0
        /*06c4*/ 	.word	0x000000ff
        /*06c8*/ 	.word	0xfffffff8
        /*06cc*/ 	.short	0x010a
        /*06ce*/ 	.byte	0x2c
	.zero		1


	//   ....[97]....
        /*06d0*/ 	.word	0x00001cb0
        /*06d4*/ 	.word	0x00000003
        /*06d8*/ 	.word	0x00000000
        /*06dc*/ 	.short	0x010a
        /*06de*/ 	.byte	0x3f
	.zero		1


	//   ....[98]....
        /*06e0*/ 	.word	0x00001cf0
        /*06e4*/ 	.word	0x00000003
        /*06e8*/ 	.word	0x00000000
        /*06ec*/ 	.short	0x010a
        /*06ee*/ 	.byte	0x3f
	.zero		1


	//   ....[99]....
        /*06f0*/ 	.word	0x00001e80
        /*06f4*/ 	.word	0x000000ff
        /*06f8*/ 	.word	0x00000000
        /*06fc*/ 	.short	0x010a
        /*06fe*/ 	.byte	0x04
	.zero		1


	//   ....[100]....
        /*0700*/ 	.word	0x00001ec0
        /*0704*/ 	.word	0x000000ff
        /*0708*/ 	.word	0x00000000
        /*070c*/ 	.short	0x010a
        /*070e*/ 	.byte	0x04
	.zero		1


	//   ....[101]....
        /*0710*/ 	.word	0x00001fb0
        /*0714*/ 	.word	0x000000ff
        /*0718*/ 	.word	0x00000000
        /*071c*/ 	.short	0x0101
        /*071e*/ 	.byte	0x04
	.zero		1


	//   ....[102]....
        /*0720*/ 	.word	0x000020b0
        /*0724*/ 	.word	0x00000003
        /*0728*/ 	.word	0x00000000
        /*072c*/ 	.short	0x0101
        /*072e*/ 	.byte	0x30
	.zero		1


	//   ....[103]....
        /*0730*/ 	.word	0x000021a0
        /*0734*/ 	.word	0x000000ff
        /*0738*/ 	.word	0x00000000
        /*073c*/ 	.short	0x0101
        /*073e*/ 	.byte	0x04
	.zero		1


	//   ....[104]....
        /*0740*/ 	.word	0x00002210
        /*0744*/ 	.word	0x000000ff
        /*0748*/ 	.word	0x00000008
        /*074c*/ 	.short	0x010a
        /*074e*/ 	.byte	0x2c
	.zero		1


	//   ....[105]....
        /*0750*/ 	.word	0x00004a80
        /*0754*/ 	.word	0x00000000
        /*0758*/ 	.word	0x00000000
        /*075c*/ 	.short	0x0101
        /*075e*/ 	.byte	0x30
	.zero		1


	//   ....[106]....
        /*0760*/ 	.word	0x00005390
        /*0764*/ 	.word	0x0000000b
        /*0768*/ 	.word	0x00000168
        /*076c*/ 	.short	0x010a
        /*076e*/ 	.byte	0x3f
	.zero		1


	//   ....[107]....
        /*0770*/ 	.word	0x00005780
        /*0774*/ 	.word	0x00000006
        /*0778*/ 	.word	0x00000308
        /*077c*/ 	.short	0x0101
        /*077e*/ 	.byte	0x3f
	.zero		1


	//   ....[108]....
        /*0780*/ 	.word	0x00005e90
        /*0784*/ 	.word	0x00000007
        /*0788*/ 	.word	0x00000000
        /*078c*/ 	.short	0x010a
        /*078e*/ 	.byte	0x3f
	.zero		1


	//   ....[109]....
        /*0790*/ 	.word	0x00005f10
        /*0794*/ 	.word	0x00000006
        /*0798*/ 	.word	0x00000000
        /*079c*/ 	.short	0x010a
        /*079e*/ 	.byte	0x3f
	.zero		1


	//   ....[110]....
        /*07a0*/ 	.word	0x00005fa0
        /*07a4*/ 	.word	0x00000007
        /*07a8*/ 	.word	0x00000000
        /*07ac*/ 	.short	0x010a
        /*07ae*/ 	.byte	0x3f
	.zero		1


	//   ....[111]....
        /*07b0*/ 	.word	0x00006030
        /*07b4*/ 	.word	0x00000006
        /*07b8*/ 	.word	0x00000000
        /*07bc*/ 	.short	0x010a
        /*07be*/ 	.byte	0x3f
	.zero		1


	//   ....[112]....
        /*07c0*/ 	.word	0x000060c0
        /*07c4*/ 	.word	0x00000007
        /*07c8*/ 	.word	0x00000000
        /*07cc*/ 	.short	0x010a
        /*07ce*/ 	.byte	0x3f
	.zero		1


	//   ....[113]....
        /*07d0*/ 	.word	0x00006150
        /*07d4*/ 	.word	0x00000006
        /*07d8*/ 	.word	0x00000000
        /*07dc*/ 	.short	0x010a
        /*07de*/ 	.byte	0x3f
	.zero		1


	//   ....[114]....
        /*07e0*/ 	.word	0x000061e0
        /*07e4*/ 	.word	0x00000007
        /*07e8*/ 	.word	0x00000000
        /*07ec*/ 	.short	0x010a
        /*07ee*/ 	.byte	0x3f
	.zero		1


	//   ....[115]....
        /*07f0*/ 	.word	0x00006270
        /*07f4*/ 	.word	0x00000006
        /*07f8*/ 	.word	0x00000000
        /*07fc*/ 	.short	0x010a
        /*07fe*/ 	.byte	0x3f
	.zero		1


	//   ....[116]....
        /*0800*/ 	.word	0x00006300
        /*0804*/ 	.word	0x00000007
        /*0808*/ 	.word	0x00000000
        /*080c*/ 	.short	0x010a
        /*080e*/ 	.byte	0x3f
	.zero		1


	//   ....[117]....
        /*0810*/ 	.word	0x00006390
        /*0814*/ 	.word	0x00000006
        /*0818*/ 	.word	0x00000000
        /*081c*/ 	.short	0x010a
        /*081e*/ 	.byte	0x3f
	.zero		1


	//   ....[118]....
        /*0820*/ 	.word	0x00006420
        /*0824*/ 	.word	0x00000007
        /*0828*/ 	.word	0x00000000
        /*082c*/ 	.short	0x010a
        /*082e*/ 	.byte	0x3f
	.zero		1


	//   ....[119]....
        /*0830*/ 	.word	0x000064b0
        /*0834*/ 	.word	0x00000006
        /*0838*/ 	.word	0x00000000
        /*083c*/ 	.short	0x010a
        /*083e*/ 	.byte	0x3f
	.zero		1


	//   ....[120]....
        /*0840*/ 	.word	0x00006540
        /*0844*/ 	.word	0x00000007
        /*0848*/ 	.word	0x00000000
        /*084c*/ 	.short	0x010a
        /*084e*/ 	.byte	0x3f
	.zero		1


	//   ....[121]....
        /*0850*/ 	.word	0x000065d0
        /*0854*/ 	.word	0x00000006
        /*0858*/ 	.word	0x00000000
        /*085c*/ 	.short	0x010a
        /*085e*/ 	.byte	0x3f
	.zero		1


	//   ....[122]....
        /*0860*/ 	.word	0x00006660
        /*0864*/ 	.word	0x00000007
        /*0868*/ 	.word	0x00000000
        /*086c*/ 	.short	0x010a
        /*086e*/ 	.byte	0x3f
	.zero		1


	//   ....[123]....
        /*0870*/ 	.word	0x000066f0
        /*0874*/ 	.word	0x00000006
        /*0878*/ 	.word	0x00000000
        /*087c*/ 	.short	0x010a
        /*087e*/ 	.byte	0x3f
	.zero		1


	//   ....[124]....
        /*0880*/ 	.word	0x00006780
        /*0884*/ 	.word	0x00000007
        /*0888*/ 	.word	0x00000000
        /*088c*/ 	.short	0x010a
        /*088e*/ 	.byte	0x3f
	.zero		1


	//   ....[125]....
        /*0890*/ 	.word	0x00006810
        /*0894*/ 	.word	0x00000006
        /*0898*/ 	.word	0x00000000
        /*089c*/ 	.short	0x010a
        /*089e*/ 	.byte	0x3f
	.zero		1


	//   ....[126]....
        /*08a0*/ 	.word	0x000068a0
        /*08a4*/ 	.word	0x00000007
        /*08a8*/ 	.word	0x00000000
        /*08ac*/ 	.short	0x010a
        /*08ae*/ 	.byte	0x3f
	.zero		1


	//   ....[127]....
        /*08b0*/ 	.word	0x00006930
        /*08b4*/ 	.word	0x00000006
        /*08b8*/ 	.word	0x00000000
        /*08bc*/ 	.short	0x010a
        /*08be*/ 	.byte	0x3f
	.zero		1


	//   ....[128]....
        /*08c0*/ 	.word	0x000069c0
        /*08c4*/ 	.word	0x00000007
        /*08c8*/ 	.word	0x00000000
        /*08cc*/ 	.short	0x010a
        /*08ce*/ 	.byte	0x3f
	.zero		1


	//   ....[129]....
        /*08d0*/ 	.word	0x00006a50
        /*08d4*/ 	.word	0x00000006
        /*08d8*/ 	.word	0x00000000
        /*08dc*/ 	.short	0x010a
        /*08de*/ 	.byte	0x3f
	.zero		1


	//   ....[130]....
        /*08e0*/ 	.word	0x00006ae0
        /*08e4*/ 	.word	0x00000007
        /*08e8*/ 	.word	0x00000000
        /*08ec*/ 	.short	0x010a
        /*08ee*/ 	.byte	0x3f
	.zero		1


	//   ....[131]....
        /*08f0*/ 	.word	0x00006b70
        /*08f4*/ 	.word	0x00000006
        /*08f8*/ 	.word	0x00000000
        /*08fc*/ 	.short	0x010a
        /*08fe*/ 	.byte	0x3f
	.zero		1


	//   ....[132]....
        /*0900*/ 	.word	0x00006c00
        /*0904*/ 	.word	0x00000007
        /*0908*/ 	.word	0x00000000
        /*090c*/ 	.short	0x010a
        /*090e*/ 	.byte	0x3f
	.zero		1


	//   ....[133]....
        /*0910*/ 	.word	0x00006c90
        /*0914*/ 	.word	0x00000006
        /*0918*/ 	.word	0x00000000
        /*091c*/ 	.short	0x010a
        /*091e*/ 	.byte	0x3f
	.zero		1


	//   ....[134]....
        /*0920*/ 	.word	0x00006d20
        /*0924*/ 	.word	0x00000007
        /*0928*/ 	.word	0x00000000
        /*092c*/ 	.short	0x010a
        /*092e*/ 	.byte	0x3f
	.zero		1


	//   ....[135]....
        /*0930*/ 	.word	0x00006db0
        /*0934*/ 	.word	0x00000006
        /*0938*/ 	.word	0x00000000
        /*093c*/ 	.short	0x010a
        /*093e*/ 	.byte	0x3f
	.zero		1


	//   ....[136]....
        /*0940*/ 	.word	0x00006e40
        /*0944*/ 	.word	0x00000007
        /*0948*/ 	.word	0x00000000
        /*094c*/ 	.short	0x010a
        /*094e*/ 	.byte	0x3f
	.zero		1


	//   ....[137]....
        /*0950*/ 	.word	0x00006ed0
        /*0954*/ 	.word	0x00000006
        /*0958*/ 	.word	0x00000000
        /*095c*/ 	.short	0x010a
        /*095e*/ 	.byte	0x3f
	.zero		1


	//   ....[138]....
        /*0960*/ 	.word	0x00006f60
        /*0964*/ 	.word	0x00000007
        /*0968*/ 	.word	0x00000000
        /*096c*/ 	.short	0x010a
        /*096e*/ 	.byte	0x3f
	.zero		1


	//   ....[139]....
        /*0970*/ 	.word	0x00006ff0
        /*0974*/ 	.word	0x00000006
        /*0978*/ 	.word	0x00000000
        /*097c*/ 	.short	0x010a
        /*097e*/ 	.byte	0x3f
	.zero		1


	//   ....[140]....
        /*0980*/ 	.word	0x00007080
        /*0984*/ 	.word	0x00000007
        /*0988*/ 	.word	0x00000000
        /*098c*/ 	.short	0x010a
        /*098e*/ 	.byte	0x3f
	.zero		1


	//   ....[141]....
        /*0990*/ 	.word	0x00007110
        /*0994*/ 	.word	0x00000006
        /*0998*/ 	.word	0x00000000
        /*099c*/ 	.short	0x010a
        /*099e*/ 	.byte	0x3f
	.zero		1


	//   ....[142]....
        /*09a0*/ 	.word	0x000071a0
        /*09a4*/ 	.word	0x00000007
        /*09a8*/ 	.word	0x00000000
        /*09ac*/ 	.short	0x010a
        /*09ae*/ 	.byte	0x3f
	.zero		1


	//   ....[143]....
        /*09b0*/ 	.word	0x00007230
        /*09b4*/ 	.word	0x00000006
        /*09b8*/ 	.word	0x00000000
        /*09bc*/ 	.short	0x010a
        /*09be*/ 	.byte	0x3f
	.zero		1


	//   ....[144]....
        /*09c0*/ 	.word	0x000072c0
        /*09c4*/ 	.word	0x00000007
        /*09c8*/ 	.word	0x00000000
        /*09cc*/ 	.short	0x010a
        /*09ce*/ 	.byte	0x3f
	.zero		1


	//   ....[145]....
        /*09d0*/ 	.word	0x00007350
        /*09d4*/ 	.word	0x00000006
        /*09d8*/ 	.word	0x00000000
        /*09dc*/ 	.short	0x010a
        /*09de*/ 	.byte	0x3f
	.zero		1


	//   ....[146]....
        /*09e0*/ 	.word	0x000073e0
        /*09e4*/ 	.word	0x00000007
        /*09e8*/ 	.word	0x00000000
        /*09ec*/ 	.short	0x010a
        /*09ee*/ 	.byte	0x3f
	.zero		1


	//   ....[147]....
        /*09f0*/ 	.word	0x00007470
        /*09f4*/ 	.word	0x00000006
        /*09f8*/ 	.word	0x00000000
        /*09fc*/ 	.short	0x010a
        /*09fe*/ 	.byte	0x3f
	.zero		1


	//   ....[148]....
        /*0a00*/ 	.word	0x00007500
        /*0a04*/ 	.word	0x00000007
        /*0a08*/ 	.word	0x00000000
        /*0a0c*/ 	.short	0x010a
        /*0a0e*/ 	.byte	0x3f
	.zero		1


	//   ....[149]....
        /*0a10*/ 	.word	0x00007590
        /*0a14*/ 	.word	0x00000006
        /*0a18*/ 	.word	0x00000000
        /*0a1c*/ 	.short	0x010a
        /*0a1e*/ 	.byte	0x3f
	.zero		1


	//   ....[150]....
        /*0a20*/ 	.word	0x00007620
        /*0a24*/ 	.word	0x00000007
        /*0a28*/ 	.word	0x00000000
        /*0a2c*/ 	.short	0x010a
        /*0a2e*/ 	.byte	0x3f
	.zero		1


	//   ....[151]....
        /*0a30*/ 	.word	0x000076b0
        /*0a34*/ 	.word	0x00000006
        /*0a38*/ 	.word	0x00000000
        /*0a3c*/ 	.short	0x010a
        /*0a3e*/ 	.byte	0x3f
	.zero		1


	//   ....[152]....
        /*0a40*/ 	.word	0x00007740
        /*0a44*/ 	.word	0x00000005
        /*0a48*/ 	.word	0x00000000
        /*0a4c*/ 	.short	0x010a
        /*0a4e*/ 	.byte	0x3f
	.zero		1


	//   ....[153]....
        /*0a50*/ 	.word	0x000077b0
        /*0a54*/ 	.word	0x00000003
        /*0a58*/ 	.word	0xfffffff8
        /*0a5c*/ 	.short	0x010a
        /*0a5e*/ 	.byte	0x3f
	.zero		1


	//   ....[154]....
        /*0a60*/ 	.word	0x00007800
        /*0a64*/ 	.word	0x00000003
        /*0a68*/ 	.word	0x00000000
        /*0a6c*/ 	.short	0x010a
        /*0a6e*/ 	.byte	0x3f
	.zero		1


	//   ....[155]....
        /*0a70*/ 	.word	0x00007860
        /*0a74*/ 	.word	0x00000004
        /*0a78*/ 	.word	0x00000000
        /*0a7c*/ 	.short	0x010a
        /*0a7e*/ 	.byte	0x3f
	.zero		1


	//   ....[156]....
        /*0a80*/ 	.word	0x000078c0
        /*0a84*/ 	.word	0x00000004
        /*0a88*/ 	.word	0x00000008
        /*0a8c*/ 	.short	0x010a
        /*0a8e*/ 	.byte	0x3f
	.zero		1


	//   ....[157]....
        /*0a90*/ 	.word	0x00007990
        /*0a94*/ 	.word	0x0000000b
        /*0a98*/ 	.word	0x00000168
        /*0a9c*/ 	.short	0x010a
        /*0a9e*/ 	.byte	0x3f
	.zero		1


	//   ....[158]....
        /*0aa0*/ 	.word	0x00007a60
        /*0aa4*/ 	.word	0x00000007
        /*0aa8*/ 	.word	0x00000000
        /*0aac*/ 	.short	0x010a
        /*0aae*/ 	.byte	0x3f
	.zero		1


	//   ....[159]....
        /*0ab0*/ 	.word	0x00007ab0
        /*0ab4*/ 	.word	0x00000006
        /*0ab8*/ 	.word	0x00000000
        /*0abc*/ 	.short	0x010a
        /*0abe*/ 	.byte	0x3f
	.zero		1


	//   ....[160]....
        /*0ac0*/ 	.word	0x00007b00
        /*0ac4*/ 	.word	0x00000007
        /*0ac8*/ 	.word	0x00000000
        /*0acc*/ 	.short	0x010a
        /*0ace*/ 	.byte	0x3f
	.zero		1


	//   ....[161]....
        /*0ad0*/ 	.word	0x00007b50
        /*0ad4*/ 	.word	0x00000006
        /*0ad8*/ 	.word	0x00000000
        /*0adc*/ 	.short	0x010a
        /*0ade*/ 	.byte	0x3f
	.zero		1


	//   ....[162]....
        /*0ae0*/ 	.word	0x00007ba0
        /*0ae4*/ 	.word	0x00000007
        /*0ae8*/ 	.word	0x00000000
        /*0aec*/ 	.short	0x010a
        /*0aee*/ 	.byte	0x3f
	.zero		1


	//   ....[163]....
        /*0af0*/ 	.word	0x00007bf0
        /*0af4*/ 	.word	0x00000006
        /*0af8*/ 	.word	0x00000000
        /*0afc*/ 	.short	0x010a
        /*0afe*/ 	.byte	0x3f
	.zero		1


	//   ....[164]....
        /*0b00*/ 	.word	0x00007c40
        /*0b04*/ 	.word	0x00000007
        /*0b08*/ 	.word	0x00000000
        /*0b0c*/ 	.short	0x010a
        /*0b0e*/ 	.byte	0x3f
	.zero		1


	//   ....[165]....
        /*0b10*/ 	.word	0x00007c90
        /*0b14*/ 	.word	0x00000006
        /*0b18*/ 	.word	0x00000000
        /*0b1c*/ 	.short	0x010a
        /*0b1e*/ 	.byte	0x3f
	.zero		1


	//   ....[166]....
        /*0b20*/ 	.word	0x00007ce0
        /*0b24*/ 	.word	0x00000007
        /*0b28*/ 	.word	0x00000000
        /*0b2c*/ 	.short	0x010a
        /*0b2e*/ 	.byte	0x3f
	.zero		1


	//   ....[167]....
        /*0b30*/ 	.word	0x00007d30
        /*0b34*/ 	.word	0x00000006
        /*0b38*/ 	.word	0x00000000
        /*0b3c*/ 	.short	0x010a
        /*0b3e*/ 	.byte	0x3f
	.zero		1


	//   ....[168]....
        /*0b40*/ 	.word	0x00007d80
        /*0b44*/ 	.word	0x00000007
        /*0b48*/ 	.word	0x00000000
        /*0b4c*/ 	.short	0x010a
        /*0b4e*/ 	.byte	0x3f
	.zero		1


	//   ....[169]....
        /*0b50*/ 	.word	0x00007dd0
        /*0b54*/ 	.word	0x00000006
        /*0b58*/ 	.word	0x00000000
        /*0b5c*/ 	.short	0x010a
        /*0b5e*/ 	.byte	0x3f
	.zero		1


	//   ....[170]....
        /*0b60*/ 	.word	0x00007e20
        /*0b64*/ 	.word	0x00000007
        /*0b68*/ 	.word	0x00000000
        /*0b6c*/ 	.short	0x010a
        /*0b6e*/ 	.byte	0x3f
	.zero		1


	//   ....[171]....
        /*0b70*/ 	.word	0x00007e70
        /*0b74*/ 	.word	0x00000006
        /*0b78*/ 	.word	0x00000000
        /*0b7c*/ 	.short	0x010a
        /*0b7e*/ 	.byte	0x3f
	.zero		1


	//   ....[172]....
        /*0b80*/ 	.word	0x00007ec0
        /*0b84*/ 	.word	0x00000007
        /*0b88*/ 	.word	0x00000000
        /*0b8c*/ 	.short	0x010a
        /*0b8e*/ 	.byte	0x3f
	.zero		1


	//   ....[173]....
        /*0b90*/ 	.word	0x00007f10
        /*0b94*/ 	.word	0x00000006
        /*0b98*/ 	.word	0x00000000
        /*0b9c*/ 	.short	0x010a
        /*0b9e*/ 	.byte	0x3f
	.zero		1


	//   ....[174]....
        /*0ba0*/ 	.word	0x00007f60
        /*0ba4*/ 	.word	0x00000007
        /*0ba8*/ 	.word	0x00000000
        /*0bac*/ 	.short	0x010a
        /*0bae*/ 	.byte	0x3f
	.zero		1


	//   ....[175]....
        /*0bb0*/ 	.word	0x00007fb0
        /*0bb4*/ 	.word	0x00000006
        /*0bb8*/ 	.word	0x00000000
        /*0bbc*/ 	.short	0x010a
        /*0bbe*/ 	.byte	0x3f
	.zero		1


	//   ....[176]....
        /*0bc0*/ 	.word	0x00008000
        /*0bc4*/ 	.word	0x00000007
        /*0bc8*/ 	.word	0x00000000
        /*0bcc*/ 	.short	0x010a
        /*0bce*/ 	.byte	0x3f
	.zero		1


	//   ....[177]....
        /*0bd0*/ 	.word	0x00008050
        /*0bd4*/ 	.word	0x00000006
        /*0bd8*/ 	.word	0x00000000
        /*0bdc*/ 	.short	0x010a
        /*0bde*/ 	.byte	0x3f
	.zero		1


	//   ....[178]....
        /*0be0*/ 	.word	0x000080a0
        /*0be4*/ 	.word	0x00000007
        /*0be8*/ 	.word	0x00000000
        /*0bec*/ 	.short	0x010a
        /*0bee*/ 	.byte	0x3f
	.zero		1


	//   ....[179]....
        /*0bf0*/ 	.word	0x000080f0
        /*0bf4*/ 	.word	0x00000006
        /*0bf8*/ 	.word	0x00000000
        /*0bfc*/ 	.short	0x010a
        /*0bfe*/ 	.byte	0x3f
	.zero		1


	//   ....[180]....
        /*0c00*/ 	.word	0x00008140
        /*0c04*/ 	.word	0x00000007
        /*0c08*/ 	.word	0x00000000
        /*0c0c*/ 	.short	0x010a
        /*0c0e*/ 	.byte	0x3f
	.zero		1


	//   ....[181]....
        /*0c10*/ 	.word	0x00008190
        /*0c14*/ 	.word	0x00000006
        /*0c18*/ 	.word	0x00000000
        /*0c1c*/ 	.short	0x010a
        /*0c1e*/ 	.byte	0x3f
	.zero		1


	//   ....[182]....
        /*0c20*/ 	.word	0x000081e0
        /*0c24*/ 	.word	0x00000007
        /*0c28*/ 	.word	0x00000000
        /*0c2c*/ 	.short	0x010a
        /*0c2e*/ 	.byte	0x3f
	.zero		1


	//   ....[183]....
        /*0c30*/ 	.word	0x00008230
        /*0c34*/ 	.word	0x00000006
        /*0c38*/ 	.word	0x00000000
        /*0c3c*/ 	.short	0x010a
        /*0c3e*/ 	.byte	0x3f
	.zero		1


	//   ....[184]....
        /*0c40*/ 	.word	0x00008280
        /*0c44*/ 	.word	0x00000007
        /*0c48*/ 	.word	0x00000000
        /*0c4c*/ 	.short	0x010a
        /*0c4e*/ 	.byte	0x3f
	.zero		1


	//   ....[185]....
        /*0c50*/ 	.word	0x000082d0
        /*0c54*/ 	.word	0x00000006
        /*0c58*/ 	.word	0x00000000
        /*0c5c*/ 	.short	0x010a
        /*0c5e*/ 	.byte	0x3f
	.zero		1


	//   ....[186]....
        /*0c60*/ 	.word	0x00008320
        /*0c64*/ 	.word	0x00000007
        /*0c68*/ 	.word	0x00000000
        /*0c6c*/ 	.short	0x010a
        /*0c6e*/ 	.byte	0x3f
	.zero		1


	//   ....[187]....
        /*0c70*/ 	.word	0x00008370
        /*0c74*/ 	.word	0x00000006
        /*0c78*/ 	.word	0x00000000
        /*0c7c*/ 	.short	0x010a
        /*0c7e*/ 	.byte	0x3f
	.zero		1


	//   ....[188]....
        /*0c80*/ 	.word	0x000083c0
        /*0c84*/ 	.word	0x00000007
        /*0c88*/ 	.word	0x00000000
        /*0c8c*/ 	.short	0x010a
        /*0c8e*/ 	.byte	0x3f
	.zero		1


	//   ....[189]....
        /*0c90*/ 	.word	0x00008410
        /*0c94*/ 	.word	0x00000006
        /*0c98*/ 	.word	0x00000000
        /*0c9c*/ 	.short	0x010a
        /*0c9e*/ 	.byte	0x3f
	.zero		1


	//   ....[190]....
        /*0ca0*/ 	.word	0x00008460
        /*0ca4*/ 	.word	0x00000007
        /*0ca8*/ 	.word	0x00000000
        /*0cac*/ 	.short	0x010a
        /*0cae*/ 	.byte	0x3f
	.zero		1


	//   ....[191]....
        /*0cb0*/ 	.word	0x000084b0
        /*0cb4*/ 	.word	0x00000006
        /*0cb8*/ 	.word	0x00000000
        /*0cbc*/ 	.short	0x010a
        /*0cbe*/ 	.byte	0x3f
	.zero		1


	//   ....[192]....
        /*0cc0*/ 	.word	0x00008500
        /*0cc4*/ 	.word	0x00000007
        /*0cc8*/ 	.word	0x00000000
        /*0ccc*/ 	.short	0x010a
        /*0cce*/ 	.byte	0x3f
	.zero		1


	//   ....[193]....
        /*0cd0*/ 	.word	0x00008550
        /*0cd4*/ 	.word	0x00000006
        /*0cd8*/ 	.word	0x00000000
        /*0cdc*/ 	.short	0x010a
        /*0cde*/ 	.byte	0x3f
	.zero		1


	//   ....[194]....
        /*0ce0*/ 	.word	0x000085a0
        /*0ce4*/ 	.word	0x00000007
        /*0ce8*/ 	.word	0x00000000
        /*0cec*/ 	.short	0x010a
        /*0cee*/ 	.byte	0x3f
	.zero		1


	//   ....[195]....
        /*0cf0*/ 	.word	0x000085f0
        /*0cf4*/ 	.word	0x00000006
        /*0cf8*/ 	.word	0x00000000
        /*0cfc*/ 	.short	0x010a
        /*0cfe*/ 	.byte	0x3f
	.zero		1


	//   ....[196]....
        /*0d00*/ 	.word	0x00008640
        /*0d04*/ 	.word	0x00000007
        /*0d08*/ 	.word	0x00000000
        /*0d0c*/ 	.short	0x010a
        /*0d0e*/ 	.byte	0x3f
	.zero		1


	//   ....[197]....
        /*0d10*/ 	.word	0x00008690
        /*0d14*/ 	.word	0x00000006
        /*0d18*/ 	.word	0x00000000
        /*0d1c*/ 	.short	0x010a
        /*0d1e*/ 	.byte	0x3f
	.zero		1


	//   ....[198]....
        /*0d20*/ 	.word	0x000086e0
        /*0d24*/ 	.word	0x00000007
        /*0d28*/ 	.word	0x00000000
        /*0d2c*/ 	.short	0x010a
        /*0d2e*/ 	.byte	0x3f
	.zero		1


	//   ....[199]....
        /*0d30*/ 	.word	0x00008730
        /*0d34*/ 	.word	0x00000006
        /*0d38*/ 	.word	0x00000000
        /*0d3c*/ 	.short	0x010a
        /*0d3e*/ 	.byte	0x3f
	.zero		1


	//   ....[200]....
        /*0d40*/ 	.word	0x00008780
        /*0d44*/ 	.word	0x00000007
        /*0d48*/ 	.word	0x00000000
        /*0d4c*/ 	.short	0x010a
        /*0d4e*/ 	.byte	0x3f
	.zero		1


	//   ....[201]....
        /*0d50*/ 	.word	0x000087d0
        /*0d54*/ 	.word	0x00000006
        /*0d58*/ 	.word	0x00000000
        /*0d5c*/ 	.short	0x010a
        /*0d5e*/ 	.byte	0x3f
	.zero		1


	//----- nvinfo : EIATTR_NUM_MBARRIERS
	.align		4
.L_37:
        /*0d60*/ 	.byte	0x03, 0x38
        /*0d62*/ 	.short	0x0060


	//----- nvinfo : EIATTR_EXIT_INSTR_OFFSETS
	.align		4
        /*0d64*/ 	.byte	0x04, 0x1c
        /*0d66*/ 	.short	(.L_39 - .L_38)


	//   ....[0]....
.L_38:
        /*0d68*/ 	.word	0x000016f0


	//   ....[1]....
        /*0d6c*/ 	.word	0x00001750


	//   ....[2]....
        /*0d70*/ 	.word	0x000050c0


	//   ....[3]....
        /*0d74*/ 	.word	0x000050f0


	//   ....[4]....
        /*0d78*/ 	.word	0x00007790


	//----- nvinfo : EIATTR_MAX_THREADS
	.align		4
.L_39:
        /*0d7c*/ 	.byte	0x04, 0x05
        /*0d7e*/ 	.short	(.L_41 - .L_40)
.L_40:
        /*0d80*/ 	.word	0x00000180
        /*0d84*/ 	.word	0x00000001
        /*0d88*/ 	.word	0x00000001


	//----- nvinfo : EIATTR_CRS_STACK_SIZE
	.align		4
.L_41:
        /*0d8c*/ 	.byte	0x04, 0x1e
        /*0d8e*/ 	.short	(.L_43 - .L_42)
.L_42:
        /*0d90*/ 	.word	0x00000000


	//----- nvinfo : EIATTR_CBANK_PARAM_SIZE
	.align		4
.L_43:
        /*0d94*/ 	.byte	0x03, 0x19
        /*0d96*/ 	.short	0x0470


	//----- nvinfo : EIATTR_PARAM_CBANK
	.align		4
        /*0d98*/ 	.byte	0x04, 0x0a
        /*0d9a*/ 	.short	(.L_45 - .L_44)
	.align		4
.L_44:
        /*0d9c*/ 	.word	index@(.nv.constant0._ZN7cutlass13device_kernelINS_4gemm6kernel13GemmUniversalIN4cute5tupleIJiiiiEEENS1_10collective13CollectiveMmaINS1_34MainloopSm90TmaGmmaWarpSpecializedILi45ENS5_IJNS4_1CILi1EEESB_SB_EEENS1_32KernelTmaWarpSpecializedPingpongEEENS5_IJNSA_ILi64EEENSA_ILi96EEENSA_ILi32EEEEEEaNS5_IJlSB_lEEEaSJ_NS4_8TiledMMAINS4_8MMA_AtomIJNS4_4SM904GMMA26MMA_64x96x32_S32S8S8_SS_TNEEEENS4_6LayoutISC_NS5_IJNSA_ILi0EEESR_SR_EEEEENS5_IJNS4_10UnderscoreESU_SU_EEEEENS4_13SM90_TMA_LOADENS4_14ComposedLayoutINS4_7SwizzleILi1ELi4ELi3EEENS4_18smem_ptr_flag_bitsILi8EEENSQ_INS5_IJNSA_ILi8EEESH_EEENS5_IJSH_SB_EEEEEEEvNS4_8identityESX_S17_vS18_EENS_8epilogue10collective6detail29Sm90TmaWarpSpecializedAdapterINS1B_15DefaultEpilogueIaSJ_SJ_NS1A_6thread17LinearCombinationIaLi1EiiLNS1F_9ScaleType4KindE0ELNS_15FloatRoundStyleE2EaEENS1_15EpilogueDefaultEEEEEvvEEEEvNT_6ParamsE)
        /*0da0*/ 	.short	0x0210
        /*0da2*/ 	.short	0x0470


	//----- nvinfo : EIATTR_SW_WAR
	.align		4
.L_45:
        /*0da4*/ 	.byte	0x04, 0x36
        /*0da6*/ 	.short	(.L_47 - .L_46)
.L_46:
        /*0da8*/ 	.word	0x00000008
.L_47:


//--------------------- .nv.callgraph             --------------------------
	.section	.nv.callgraph,"",@"SHT_CUDA_CALLGRAPH"
	.align	4
	.sectionentsize	8
	.align		4
        /*0000*/ 	.word	0x00000000
	.align		4
        /*0004*/ 	.word	0xffffffff
	.align		4
        /*0008*/ 	.word	index@(_ZN7cutlass13device_kernelINS_4gemm6kernel13GemmUniversalIN4cute5tupleIJiiiiEEENS1_10collective13CollectiveMmaINS1_34MainloopSm90TmaGmmaWarpSpecializedILi45ENS5_IJNS4_1CILi1EEESB_SB_EEENS1_32KernelTmaWarpSpecializedPingpongEEENS5_IJNSA_ILi64EEENSA_ILi96EEENSA_ILi32EEEEEEaNS5_IJlSB_lEEEaSJ_NS4_8TiledMMAINS4_8MMA_AtomIJNS4_4SM904GMMA26MMA_64x96x32_S32S8S8_SS_TNEEEENS4_6LayoutISC_NS5_IJNSA_ILi0EEESR_SR_EEEEENS5_IJNS4_10UnderscoreESU_SU_EEEEENS4_13SM90_TMA_LOADENS4_14ComposedLayoutINS4_7SwizzleILi1ELi4ELi3EEENS4_18smem_ptr_flag_bitsILi8EEENSQ_INS5_IJNSA_ILi8EEESH_EEENS5_IJSH_SB_EEEEEEEvNS4_8identityESX_S17_vS18_EENS_8epilogue10collective6detail29Sm90TmaWarpSpecializedAdapterINS1B_15DefaultEpilogueIaSJ_SJ_NS1A_6thread17LinearCombinationIaLi1EiiLNS1F_9ScaleType4KindE0ELNS_15FloatRoundStyleE2EaEENS1_15EpilogueDefaultEEEEEvvEEEEvNT_6ParamsE)
	.align		4
        /*000c*/ 	.word	index@(__assertfail)
	.align		4
        /*0010*/ 	.word	0x00000000
	.align		4
        /*0014*/ 	.word	0xfffffffe
	.align		4
        /*0018*/ 	.word	0x00000000
	.align		4
        /*001c*/ 	.word	0xfffffffd
	.align		4
        /*0020*/ 	.word	0x00000000
	.align		4
        /*0024*/ 	.word	0xfffffffc


//--------------------- .nv.constant4             --------------------------
	.section	.nv.constant4,"a",@progbits
	.align	8
	.align		8
.nv.constant4:
        /*0000*/ 	.dword	__assertfail
	.align		8
        /*0008*/ 	.dword	__unnamed_1
	.align		8
        /*0010*/ 	.dword	_ZN39_INTERNAL_ae621a80_4_k_cu_23d277ac_64504cuda3std3__45__cpo5beginE
	.align		8
        /*0018*/ 	.dword	_ZN39_INTERNAL_ae621a80_4_k_cu_23d277ac_64504cuda3std3__45__cpo3endE
	.align		8
        /*0020*/ 	.dword	_ZN39_INTERNAL_ae621a80_4_k_cu_23d277ac_64504cuda3std3__45__cpo6cbeginE
	.align		8
        /*0028*/ 	.dword	_ZN39_INTERNAL_ae621a80_4_k_cu_23d277ac_64504cuda3std3__45__cpo4cendE
	.align		8
        /*0030*/ 	.dword	_ZN39_INTERNAL_ae621a80_4_k_cu_23d277ac_64504cuda3std3__441_GLOBAL__N__ae621a80_4_k_cu_23d277ac_64506ignoreE
	.align		8
        /*0038*/ 	.dword	_ZN39_INTERNAL_ae621a80_4_k_cu_23d277ac_64504cuda3std3__419piecewise_constructE
	.align		8
        /*0040*/ 	.dword	_ZN39_INTERNAL_ae621a80_4_k_cu_23d277ac_64504cuda3std3__48in_placeE
	.align		8
        /*0048*/ 	.dword	_ZN39_INTERNAL_ae621a80_4_k_cu_23d277ac_64504cuda3std6ranges3__45__cpo4swapE
	.align		8
        /*0050*/ 	.dword	_ZN39_INTERNAL_ae621a80_4_k_cu_23d277ac_64504cuda3std6ranges3__45__cpo9iter_moveE
	.align		8
        /*0058*/ 	.dword	_ZN39_INTERNAL_ae621a80_4_k_cu_23d277ac_64504cute7productE
	.align		8
        /*0060*/ 	.dword	_ZN39_INTERNAL_ae621a80_4_k_cu_23d277ac_64504cute1_E
	.align		8
        /*0068*/ 	.dword	$str$22
	.align		8
        /*0070*/ 	.dword	$str$23


//--------------------- .text._ZN7cutlass13device_kernelINS_4gemm6kernel13GemmUniversalIN4cute5tupleIJiiiiEEENS1_10collective13CollectiveMmaINS1_34MainloopSm90TmaGmmaWarpSpecializedILi45ENS5_IJNS4_1CILi1EEESB_SB_EEENS1_32KernelTmaWarpSpecializedPingpongEEENS5_IJNSA_ILi64EEENSA_ILi96EEENSA_ILi32EEEEEEaNS5_IJlSB_lEEEaSJ_NS4_8TiledMMAINS4_8MMA_AtomIJNS4_4SM904GMMA26MMA_64x96x32_S32S8S8_SS_TNEEEENS4_6LayoutISC_NS5_IJNSA_ILi0EEESR_SR_EEEEENS5_IJNS4_10UnderscoreESU_SU_EEEEENS4_13SM90_TMA_LOADENS4_14ComposedLayoutINS4_7SwizzleILi1ELi4ELi3EEENS4_18smem_ptr_flag_bitsILi8EEENSQ_INS5_IJNSA_ILi8EEESH_EEENS5_IJSH_SB_EEEEEEEvNS4_8identityESX_S17_vS18_EENS_8epilogue10collective6detail29Sm90TmaWarpSpecializedAdapterINS1B_15DefaultEpilogueIaSJ_SJ_NS1A_6thread17LinearCombinationIaLi1EiiLNS1F_9ScaleType4KindE0ELNS_15FloatRoundStyleE2EaEENS1_15EpilogueDefaultEEEEEvvEEEEvNT_6ParamsE --------------------------
	.section	.text._ZN7cutlass13device_kernelINS_4gemm6kernel13GemmUniversalIN4cute5tupleIJiiiiEEENS1_10collective13CollectiveMmaINS1_34MainloopSm90TmaGmmaWarpSpecializedILi45ENS5_IJNS4_1CILi1EEESB_SB_EEENS1_32KernelTmaWarpSpecializedPingpongEEENS5_IJNSA_ILi64EEENSA_ILi96EEENSA_ILi32EEEEEEaNS5_IJlSB_lEEEaSJ_NS4_8TiledMMAINS4_8MMA_AtomIJNS4_4SM904GMMA26MMA_64x96x32_S32S8S8_SS_TNEEEENS4_6LayoutISC_NS5_IJNSA_ILi0EEESR_SR_EEEEENS5_IJNS4_10UnderscoreESU_SU_EEEEENS4_13SM90_TMA_LOADENS4_14ComposedLayoutINS4_7SwizzleILi1ELi4ELi3EEENS4_18smem_ptr_flag_bitsILi8EEENSQ_INS5_IJNSA_ILi8EEESH_EEENS5_IJSH_SB_EEEEEEEvNS4_8identityESX_S17_vS18_EENS_8epilogue10collective6detail29Sm90TmaWarpSpecializedAdapterINS1B_15DefaultEpilogueIaSJ_SJ_NS1A_6thread17LinearCombinationIaLi1EiiLNS1F_9ScaleType4KindE0ELNS_15FloatRoundStyleE2EaEENS1_15EpilogueDefaultEEEEEvvEEEEvNT_6ParamsE,"ax",@progbits
	.align	128
.text._ZN7cutlass13device_kernelINS_4gemm6kernel13GemmUniversalIN4cute5tupleIJiiiiEEENS1_10collective13CollectiveMmaINS1_34MainloopSm90TmaGmmaWarpSpecializedILi45ENS5_IJNS4_1CILi1EEESB_SB_EEENS1_32KernelTmaWarpSpecializedPingpongEEENS5_IJNSA_ILi64EEENSA_ILi96EEENSA_ILi32EEEEEEaNS5_IJlSB_lEEEaSJ_NS4_8TiledMMAINS4_8MMA_AtomIJNS4_4SM904GMMA26MMA_64x96x32_S32S8S8_SS_TNEEEENS4_6LayoutISC_NS5_IJNSA_ILi0EEESR_SR_EEEEENS5_IJNS4_10UnderscoreESU_SU_EEEEENS4_13SM90_TMA_LOADENS4_14ComposedLayoutINS4_7SwizzleILi1ELi4ELi3EEENS4_18smem_ptr_flag_bitsILi8EEENSQ_INS5_IJNSA_ILi8EEESH_EEENS5_IJSH_SB_EEEEEEEvNS4_8identityESX_S17_vS18_EENS_8epilogue10collective6detail29Sm90TmaWarpSpecializedAdapterINS1B_15DefaultEpilogueIaSJ_SJ_NS1A_6thread17LinearCombinationIaLi1EiiLNS1F_9ScaleType4KindE0ELNS_15FloatRoundStyleE2EaEENS1_15EpilogueDefaultEEEEEvvEEEEvNT_6ParamsE:
        .type           _ZN7cutlass13device_kernelINS_4gemm6kernel13GemmUniversalIN4cute5tupleIJiiiiEEENS1_10collective13CollectiveMmaINS1_34MainloopSm90TmaGmmaWarpSpecializedILi45ENS5_IJNS4_1CILi1EEESB_SB_EEENS1_32KernelTmaWarpSpecializedPingpongEEENS5_IJNSA_ILi64EEENSA_ILi96EEENSA_ILi32EEEEEEaNS5_IJlSB_lEEEaSJ_NS4_8TiledMMAINS4_8MMA_AtomIJNS4_4SM904GMMA26MMA_64x96x32_S32S8S8_SS_TNEEEENS4_6LayoutISC_NS5_IJNSA_ILi0EEESR_SR_EEEEENS5_IJNS4_10UnderscoreESU_SU_EEEEENS4_13SM90_TMA_LOADENS4_14ComposedLayoutINS4_7SwizzleILi1ELi4ELi3EEENS4_18smem_ptr_flag_bitsILi8EEENSQ_INS5_IJNSA_ILi8EEESH_EEENS5_IJSH_SB_EEEEEEEvNS4_8identityESX_S17_vS18_EENS_8epilogue10collective6detail29Sm90TmaWarpSpecializedAdapterINS1B_15DefaultEpilogueIaSJ_SJ_NS1A_6thread17LinearCombinationIaLi1EiiLNS1F_9ScaleType4KindE0ELNS_15FloatRoundStyleE2EaEENS1_15EpilogueDefaultEEEEEvvEEEEvNT_6ParamsE,@function
        .size           _ZN7cutlass13device_kernelINS_4gemm6kernel13GemmUniversalIN4cute5tupleIJiiiiEEENS1_10collective13CollectiveMmaINS1_34MainloopSm90TmaGmmaWarpSpecializedILi45ENS5_IJNS4_1CILi1EEESB_SB_EEENS1_32KernelTmaWarpSpecializedPingpongEEENS5_IJNSA_ILi64EEENSA_ILi96EEENSA_ILi32EEEEEEaNS5_IJlSB_lEEEaSJ_NS4_8TiledMMAINS4_8MMA_AtomIJNS4_4SM904GMMA26MMA_64x96x32_S32S8S8_SS_TNEEEENS4_6LayoutISC_NS5_IJNSA_ILi0EEESR_SR_EEEEENS5_IJNS4_10UnderscoreESU_SU_EEEEENS4_13SM90_TMA_LOADENS4_14ComposedLayoutINS4_7SwizzleILi1ELi4ELi3EEENS4_18smem_ptr_flag_bitsILi8EEENSQ_INS5_IJNSA_ILi8EEESH_EEENS5_IJSH_SB_EEEEEEEvNS4_8identityESX_S17_vS18_EENS_8epilogue10collective6detail29Sm90TmaWarpSpecializedAdapterINS1B_15DefaultEpilogueIaSJ_SJ_NS1A_6thread17LinearCombinationIaLi1EiiLNS1F_9ScaleType4KindE0ELNS_15FloatRoundStyleE2EaEENS1_15EpilogueDefaultEEEEEvvEEEEvNT_6ParamsE,(.L_x_252 - _ZN7cutlass13device_kernelINS_4gemm6kernel13GemmUniversalIN4cute5tupleIJiiiiEEENS1_10collective13CollectiveMmaINS1_34MainloopSm90TmaGmmaWarpSpecializedILi45ENS5_IJNS4_1CILi1EEESB_SB_EEENS1_32KernelTmaWarpSpecializedPingpongEEENS5_IJNSA_ILi64EEENSA_ILi96EEENSA_ILi32EEEEEEaNS5_IJlSB_lEEEaSJ_NS4_8TiledMMAINS4_8MMA_AtomIJNS4_4SM904GMMA26MMA_64x96x32_S32S8S8_SS_TNEEEENS4_6LayoutISC_NS5_IJNSA_ILi0EEESR_SR_EEEEENS5_IJNS4_10UnderscoreESU_SU_EEEEENS4_13SM90_TMA_LOADENS4_14ComposedLayoutINS4_7SwizzleILi1ELi4ELi3EEENS4_18smem_ptr_flag_bitsILi8EEENSQ_INS5_IJNSA_ILi8EEESH_EEENS5_IJSH_SB_EEEEEEEvNS4_8identityESX_S17_vS18_EENS_8epilogue10collective6detail29Sm90TmaWarpSpecializedAdapterINS1B_15DefaultEpilogueIaSJ_SJ_NS1A_6thread17LinearCombinationIaLi1EiiLNS1F_9ScaleType4KindE0ELNS_15FloatRoundStyleE2EaEENS1_15EpilogueDefaultEEEEEvvEEEEvNT_6ParamsE)
        .other          _ZN7cutlass13device_kernelINS_4gemm6kernel13GemmUniversalIN4cute5tupleIJiiiiEEENS1_10collective13CollectiveMmaINS1_34MainloopSm90TmaGmmaWarpSpecializedILi45ENS5_IJNS4_1CILi1EEESB_SB_EEENS1_32KernelTmaWarpSpecializedPingpongEEENS5_IJNSA_ILi64EEENSA_ILi96EEENSA_ILi32EEEEEEaNS5_IJlSB_lEEEaSJ_NS4_8TiledMMAINS4_8MMA_AtomIJNS4_4SM904GMMA26MMA_64x96x32_S32S8S8_SS_TNEEEENS4_6LayoutISC_NS5_IJNSA_ILi0EEESR_SR_EEEEENS5_IJNS4_10UnderscoreESU_SU_EEEEENS4_13SM90_TMA_LOADENS4_14ComposedLayoutINS4_7SwizzleILi1ELi4ELi3EEENS4_18smem_ptr_flag_bitsILi8EEENSQ_INS5_IJNSA_ILi8EEESH_EEENS5_IJSH_SB_EEEEEEEvNS4_8identityESX_S17_vS18_EENS_8epilogue10collective6detail29Sm90TmaWarpSpecializedAdapterINS1B_15DefaultEpilogueIaSJ_SJ_NS1A_6thread17LinearCombinationIaLi1EiiLNS1F_9ScaleType4KindE0ELNS_15FloatRoundStyleE2EaEENS1_15EpilogueDefaultEEEEEvvEEEEvNT_6ParamsE,@"STO_CUDA_ENTRY STV_DEFAULT"
_ZN7cutlass13device_kernelINS_4gemm6kernel13GemmUniversalIN4cute5tupleIJiiiiEEENS1_10collective13CollectiveMmaINS1_34MainloopSm90TmaGmmaWarpSpecializedILi45ENS5_IJNS4_1CILi1EEESB_SB_EEENS1_32KernelTmaWarpSpecializedPingpongEEENS5_IJNSA_ILi64EEENSA_ILi96EEENSA_ILi32EEEEEEaNS5_IJlSB_lEEEaSJ_NS4_8TiledMMAINS4_8MMA_AtomIJNS4_4SM904GMMA26MMA_64x96x32_S32S8S8_SS_TNEEEENS4_6LayoutISC_NS5_IJNSA_ILi0EEESR_SR_EEEEENS5_IJNS4_10UnderscoreESU_SU_EEEEENS4_13SM90_TMA_LOADENS4_14ComposedLayoutINS4_7SwizzleILi1ELi4ELi3EEENS4_18smem_ptr_flag_bitsILi8EEENSQ_INS5_IJNSA_ILi8EEESH_EEENS5_IJSH_SB_EEEEEEEvNS4_8identityESX_S17_vS18_EENS_8epilogue10collective6detail29Sm90TmaWarpSpecializedAdapterINS1B_15DefaultEpilogueIaSJ_SJ_NS1A_6thread17LinearCombinationIaLi1EiiLNS1F_9ScaleType4KindE0ELNS_15FloatRoundStyleE2EaEENS1_15EpilogueDefaultEEEEEvvEEEEvNT_6ParamsE:
[----:B------:R-:W0:Y:S02]  /*0000*/  LDC R1, c[0x0][0x28] ;  /* 0x00000a00ff017b82 */ /* 0x000e240000000800 */
[----:B0-----:R-:W-:Y:S01]  /*0010*/  VIADD R1, R1, 0xfffffff8 ;  /* 0xfffffff801017836 */ /* 0x001fe20000000000 */
[----:B------:R-:W0:Y:S01]  /*0020*/  S2R R5, SR_TID.X ;  /* 0x0000000000057919 */ /* 0x000e220000002100 */
[----:B------:R-:W-:Y:S01]  /*0030*/  ELECT P0, URZ, PT ;  /* 0x00000000003f782f */ /* 0x000fe20003800000 */
[----:B------:R-:W-:Y:S01]  /*0040*/  BSSY B0, `(.L_x_0) ;  /* 0x000000f000007945 */ /* 0x000fe20003800000 */
[--C-:B0-----:R-:W-:Y:S02]  /*0050*/  SHF.R.U32.HI R0, RZ, 0x5, R5.reuse ;  /* 0x00000005ff007819 */ /* 0x101fe40000011605 */
[----:B------:R-:W-:-:S03]  /*0060*/  SHF.R.U32.HI R4, RZ, 0x7, R5 ;  /* 0x00000007ff047819 */ /* 0x000fc60000011605 */
[----:B------:R-:W0:Y:S04]  /*0070*/  SHFL.IDX PT, R2, R0, RZ, 0x1f ;  /* 0x00001fff00027589 */ /* 0x000e2800000e0000 */
[----:B------:R1:W2:Y:S01]  /*0080*/  SHFL.IDX PT, R7, R4, RZ, 0x1f ;  /* 0x00001fff04077589 */ /* 0x0002a200000e0000 */
[----:B0-----:R-:W-:-:S13]  /*0090*/  ISETP.NE.OR P0, PT, R2, RZ, !P0 ;  /* 0x000000ff0200720c */ /* 0x001fda0004705670 */
[----:B-12---:R-:W-:Y:S05]  /*00a0*/  @P0 BRA `(.L_x_1) ;  /* 0x0000000000200947 */ /* 0x006fea0003800000 */
[----:B------:R-:W-:Y:S02]  /*00b0*/  ULDC.64 UR4, c[0x0][0x198] ;  /* 0x0000660000047ab9 */ /* 0x000fe40000000a00 */
[----:B------:R-:W-:Y:S02]  /*00c0*/  UIADD3 UR6, UP0, UR4, 0xf0, URZ ;  /* 0x000000f004067890 */ /* 0x000fe4000ff1e03f */
[----:B------:R-:W-:Y:S02]  /*00d0*/  UIADD3 UR4, UP1, UR4, 0x1f0, URZ ;  /* 0x000001f004047890 */ /* 0x000fe4000ff3e03f */
[----:B------:R-:W-:Y:S02]  /*00e0*/  UIADD3.X UR7, URZ, UR5, URZ, UP0, !UPT ;  /* 0x000000053f077290 */ /* 0x000fe400087fe43f */
[----:B------:R-:W-:-:S07]  /*00f0*/  UIADD3.X UR5, URZ, UR5, URZ, UP1, !UPT ;  /* 0x000000053f057290 */ /* 0x000fce0008ffe43f */
[----:B------:R0:W-:Y:S02]  /*0100*/  UTMACCTL.PF [UR6] ;  /* 0x00000000060079b9 */ /* 0x0001e40008040000 */
[----:B------:R0:W-:Y:S02]  /*0110*/  UTMACCTL.PF [UR4] ;  /* 0x00000000040079b9 */ /* 0x0001e40008040000 */
[----:B0-----:R-:W-:Y:S01]  /*0120*/  NOP ;  /* 0x0000000000007918 */ /* 0x001fe20000000000 */
.L_x_1:
[----:B------:R-:W-:Y:S05]  /*0130*/  BSYNC B0 ;  /* 0x0000000000007941 */ /* 0x000fea0003800000 */
.L_x_0:
[----:B------:R-:W0:Y:S02]  /*0140*/  SHFL.IDX PT, R3, R0, RZ, 0x1f ;  /* 0x00001fff00037589 */ /* 0x000e2400000e0000 */
[----:B0-----:R-:W-:-:S13]  /*0150*/  ISETP.NE.AND P0, PT, R3, RZ, PT ;  /* 0x000000ff0300720c */ /* 0x001fda0003f05270 */
[----:B------:R-:W-:Y:S05]  /*0160*/  @P0 BRA `(.L_x_2) ;  /* 0x0000000400ac0947 */ /* 0x000fea0003800000 */
[----:B------:R-:W-:Y:S01]  /*0170*/  ELECT P0, URZ, PT ;  /* 0x00000000003f782f */ /* 0x000fe20003800000 */
[----:B------:R-:W-:-:S12]  /*0180*/  BSSY B0, `(.L_x_2) ;  /* 0x0000069000007945 */ /* 0x000fd80003800000 */
[----:B------:R-:W-:Y:S05]  /*0190*/  @!P0 BRA `(.L_x_3) ;  /* 0x00000004009c8947 */ /* 0x000fea0003800000 */
[----:B------:R-:W0:Y:S01]  /*01a0*/  S2UR UR8, SR_CgaCtaId ;  /* 0x00000000000879c3 */ /* 0x000e220000008800 */
[----:B------:R-:W-:Y:S01]  /*01b0*/  UMOV UR4, 0x400 ;  /* 0x0000040000047882 */ /* 0x000fe20000000000 */
[----:B------:R-:W-:Y:S01]  /*01c0*/  UMOV UR5, 0x1 ;  /* 0x0000000100057882 */ /* 0x000fe20000000000 */
[----:B------:R-:W-:Y:S02]  /*01d0*/  UMOV UR6, 0x80 ;  /* 0x0000008000067882 */ /* 0x000fe40000000000 */
[----:B------:R-:W-:-:S04]  /*01e0*/  UIADD3 UR6, -UR6, 0x100000, URZ ;  /* 0x0010000006067890 */ /* 0x000fc8000fffe13f */
[----:B------:R-:W-:Y:S02]  /*01f0*/  USHF.L.U32 UR7, UR6, 0xb, URZ ;  /* 0x0000000b06077899 */ /* 0x000fe4000800063f */
[----:B------:R-:W-:Y:S02]  /*0200*/  USHF.L.U32 UR6, UR6, 0x1, URZ ;  /* 0x0000000106067899 */ /* 0x000fe4000800063f */
[----:B0-----:R-:W-:Y:S02]  /*0210*/  ULEA UR8, UR8, UR4, 0x18 ;  /* 0x0000000408087291 */ /* 0x001fe4000f8ec03f */
[----:B------:R-:W-:-:S04]  /*0220*/  UIADD3 UR4, -UR5, 0x100000, URZ ;  /* 0x0010000005047890 */ /* 0x000fc8000fffe13f */
[----:B------:R-:W-:Y:S02]  /*0230*/  USHF.L.U32 UR5, UR4, 0xb, URZ ;  /* 0x0000000b04057899 */ /* 0x000fe4000800063f */
[----:B------:R-:W-:Y:S01]  /*0240*/  USHF.L.U32 UR4, UR4, 0x1, URZ ;  /* 0x0000000104047899 */ /* 0x000fe2000800063f */
[----:B------:R-:W0:Y:S11]  /*0250*/  FENCE.VIEW.ASYNC.S ;  /* 0x00000000000073c6 */ /* 0x000e360000000000 */
[----:B0-----:R0:W1:Y:S01]  /*0260*/  SYNCS.EXCH.64 URZ, [UR8], UR4 ;  /* 0x00000004083f75b2 */ /* 0x0010620008000100 */
[----:B------:R0:W2:Y:S01]  /*0270*/  SYNCS.EXCH.64 URZ, [UR8+0x168], UR6 ;  /* 0x00016806083f75b2 */ /* 0x0000a20008000100 */
[----:B------:R0:W3:Y:S01]  /*0280*/  SYNCS.EXCH.64 URZ, [UR8+0x8], UR4 ;  /* 0x00000804083f75b2 */ /* 0x0000e20008000100 */
[----:B------:R0:W4:Y:S01]  /*0290*/  SYNCS.EXCH.64 URZ, [UR8+0x170], UR6 ;  /* 0x00017006083f75b2 */ /* 0x0001220008000100 */
[----:B------:R0:W0:Y:S01]  /*02a0*/  SYNCS.EXCH.64 URZ, [UR8+0x10], UR4 ;  /* 0x00001004083f75b2 */ /* 0x0000220008000100 */
        /* <DEDUP_REMOVED lines=85> */
[----:B-1234-:R-:W-:Y:S01]  /*0800*/  NOP ;  /* 0x0000000000007918 */ /* 0x01efe20000000000 */
.L_x_3:
[----:B0-----:R-:W-:Y:S05]  /*0810*/  BSYNC B0 ;  /* 0x0000000000007941 */ /* 0x001fea0003800000 */
.L_x_2:
[----:B------:R-:W0:Y:S01]  /*0820*/  SHFL.IDX PT, R6, R0, RZ, 0x1f ;  /* 0x00001fff00067589 */ /* 0x000e2200000e0000 */
[----:B------:R-:W-:Y:S01]  /*0830*/  ELECT P0, URZ, PT ;  /* 0x00000000003f782f */ /* 0x000fe20003800000 */
[----:B------:R-:W-:Y:S01]  /*0840*/  NOP ;  /* 0x0000000000007918 */ /* 0x000fe20000000000 */
[----:B------:R-:W-:Y:S01]  /*0850*/  ELECT P1, URZ, PT ;  /* 0x00000000003f782f */ /* 0x000fe20003820000 */
[----:B------:R1:W2:Y:S01]  /*0860*/  SHFL.IDX PT, R3, R0, RZ, 0x1f ;  /* 0x00001fff00037589 */ /* 0x0002a200000e0000 */
[----:B------:R-:W-:Y:S01]  /*0870*/  UMOV UR4, 0x20 ;  /* 0x0000002000047882 */ /* 0x000fe20000000000 */
[----:B------:R-:W-:Y:S01]  /*0880*/  UMOV UR11, 0x80 ;  /* 0x00000080000b7882 */ /* 0x000fe20000000000 */
[----:B------:R-:W-:Y:S01]  /*0890*/  NOP ;  /* 0x0000000000007918 */ /* 0x000fe20000000000 */
[----:B------:R-:W3:Y:S01]  /*08a0*/  SHFL.IDX PT, R4, R4, RZ, 0x1f ;  /* 0x00001fff04047589 */ /* 0x000ee200000e0000 */
[C---:B------:R-:W-:Y:S01]  /*08b0*/  VIADD R31, R7.reuse, 0xffffffff ;  /* 0xffffffff071f7836 */ /* 0x040fe20000000000 */
[----:B------:R-:W-:Y:S01]  /*08c0*/  ULDC.64 UR36, c[0x0][0x208] ;  /* 0x0000820000247ab9 */ /* 0x000fe20000000a00 */
[----:B------:R-:W-:-:S02]  /*08d0*/  ISETP.NE.AND P2, PT, R7, RZ, PT ;  /* 0x000000ff0700720c */ /* 0x000fc40003f45270 */
[----:B-1----:R-:W-:Y:S02]  /*08e0*/  SHF.R.S32.HI R0, RZ, 0x1f, R5 ;  /* 0x0000001fff007819 */ /* 0x002fe40000011405 */
[----:B------:R-:W-:Y:S02]  /*08f0*/  ISETP.GE.U32.AND P3, PT, R31, 0x2, PT ;  /* 0x000000021f00780c */ /* 0x000fe40003f66070 */
[----:B------:R-:W-:-:S04]  /*0900*/  LEA.HI R0, R0, R5, RZ, 0x7 ;  /* 0x0000000500007211 */ /* 0x000fc800078f38ff */
[----:B------:R-:W-:Y:S02]  /*0910*/  LOP3.LUT R0, R0, 0xffffff80, RZ, 0xc0, !PT ;  /* 0xffffff8000007812 */ /* 0x000fe400078ec0ff */
[----:B0-----:R-:W-:Y:S02]  /*0920*/  ISETP.NE.OR P0, PT, R6, RZ, !P0 ;  /* 0x000000ff0600720c */ /* 0x001fe40004705670 */
[----:B--2---:R-:W-:Y:S02]  /*0930*/  ISETP.NE.OR P1, PT, R3, RZ, !P1 ;  /* 0x000000ff0300720c */ /* 0x004fe40004f25670 */
[----:B------:R-:W-:Y:S02]  /*0940*/  SHF.R.S32.HI R3, RZ, 0x1f, R2 ;  /* 0x0000001fff037819 */ /* 0x000fe40000011402 */
[----:B---3--:R-:W-:Y:S01]  /*0950*/  R2UR UR44, R4 ;  /* 0x00000000042c72ca */ /* 0x008fe200000e0000 */
[----:B------:R-:W-:Y:S01]  /*0960*/  IMAD.IADD R4, R5, 0x1, -R0 ;  /* 0x0000000105047824 */ /* 0x000fe200078e0a00 */
[----:B------:R-:W-:-:S05]  /*0970*/  LEA.HI R3, R3, R2, RZ, 0x2 ;  /* 0x0000000203037211 */ /* 0x000fca00078f10ff */
[----:B------:R-:W-:Y:S01]  /*0980*/  VOTEU.ALL UP0, P0 ;  /* 0x00000000003f7886 */ /* 0x000fe20000000000 */
[----:B------:R-:W-:Y:S01]  /*0990*/  LOP3.LUT R3, R3, 0xfffffffc, RZ, 0xc0, !PT ;  /* 0xfffffffc03037812 */ /* 0x000fe200078ec0ff */
[----:B------:R-:W-:-:S03]  /*09a0*/  VOTEU.ALL UP1, P1 ;  /* 0x00000000003f7886 */ /* 0x000fc60000820000 */
[----:B------:R-:W0:Y:S01]  /*09b0*/  @!UP0 S2UR UR7, SR_CgaCtaId ;  /* 0x00000000000789c3 */ /* 0x000e220000008800 */
[----:B------:R-:W-:Y:S01]  /*09c0*/  @!UP0 UMOV UR6, 0x400 ;  /* 0x0000040000068882 */ /* 0x000fe20000000000 */
[----:B------:R-:W-:-:S04]  /*09d0*/  @!UP0 UIADD3 UR4, -UR4, 0x100000, URZ ;  /* 0x0010000004048890 */ /* 0x000fc8000fffe13f */
[----:B------:R-:W-:Y:S02]  /*09e0*/  @!UP0 USHF.L.U32 UR5, UR4, 0xb, URZ ;  /* 0x0000000b04058899 */ /* 0x000fe4000800063f */
[----:B------:R-:W-:Y:S01]  /*09f0*/  @!UP0 USHF.L.U32 UR4, UR4, 0x1, URZ ;  /* 0x0000000104048899 */ /* 0x000fe2000800063f */
[----:B------:R-:W-:Y:S01]  /*0a00*/  IMAD.IADD R14, R2, 0x1, -R3 ;  /* 0x00000001020e7824 */ /* 0x000fe200078e0a03 */
[----:B------:R-:W-:Y:S01]  /*0a10*/  @!UP1 UMOV UR9, 0x400 ;  /* 0x0000040000099882 */ /* 0x000fe20000000000 */
[----:B------:R-:W-:Y:S01]  /*0a20*/  VOTEU.ALL UP2, P1 ;  /* 0x00000000003f7886 */ /* 0x000fe20000840000 */
[----:B------:R-:W-:Y:S01]  /*0a30*/  VOTEU.ALL UP3, P1 ;  /* 0x00000000003f7886 */ /* 0x000fe20000860000 */
[----:B------:R-:W-:Y:S01]  /*0a40*/  VOTEU.ALL UP4, P1 ;  /* 0x00000000003f7886 */ /* 0x000fe20000880000 */
[----:B------:R-:W1:Y:S01]  /*0a50*/  @!UP1 S2UR UR10, SR_CgaCtaId ;  /* 0x00000000000a99c3 */ /* 0x000e620000008800 */
[----:B------:R-:W-:Y:S01]  /*0a60*/  VOTEU.ALL UP5, P1 ;  /* 0x00000000003f7886 */ /* 0x000fe200008a0000 */
[----:B0-----:R-:W-:-:S02]  /*0a70*/  @!UP0 ULEA UR8, UR7, UR6, 0x18 ;  /* 0x0000000607088291 */ /* 0x001fc4000f8ec03f */
[----:B------:R-:W-:-:S04]  /*0a80*/  @!UP1 UIADD3 UR6, -UR11, 0x100000, URZ ;  /* 0x001000000b069890 */ /* 0x000fc8000fffe13f */
[----:B------:R-:W-:Y:S02]  /*0a90*/  @!UP1 USHF.L.U32 UR7, UR6, 0xb, URZ ;  /* 0x0000000b06079899 */ /* 0x000fe4000800063f */
[----:B------:R-:W-:Y:S01]  /*0aa0*/  @!UP1 USHF.L.U32 UR6, UR6, 0x1, URZ ;  /* 0x0000000106069899 */ /* 0x000fe2000800063f */
[----:B------:R-:W-:Y:S01]  /*0ab0*/  VOTEU.ALL UP0, P0 ;  /* 0x00000000003f7886 */ /* 0x000fe20000000000 */
[----:B-1----:R-:W-:Y:S01]  /*0ac0*/  @!UP1 ULEA UR9, UR10, UR9, 0x18 ;  /* 0x000000090a099291 */ /* 0x002fe2000f8ec03f */
[----:B------:R-:W-:Y:S02]  /*0ad0*/  VOTEU.ALL UP1, P0 ;  /* 0x00000000003f7886 */ /* 0x000fe40000020000 */
[----:B------:R-:W-:Y:S01]  /*0ae0*/  ULDC.64 UR10, c[0x0][0x598] ;  /* 0x00016600000a7ab9 */ /* 0x000fe20000000a00 */
[----:B------:R-:W-:Y:S01]  /*0af0*/  ISETP.NE.AND P0, PT, R14, 0x3, PT ;  /* 0x000000030e00780c */ /* 0x000fe20003f05270 */
[----:B------:R-:W0:Y:S02]  /*0b00*/  FENCE.VIEW.ASYNC.S ;  /* 0x00000000000073c6 */ /* 0x000e240000000000 */
[----:B0-----:R0:W1:Y:S01]  /*0b10*/  @!UP0 SYNCS.EXCH.64 URZ, [UR8+0x300], UR4 ;  /* 0x00030004083f85b2 */ /* 0x0010620008000100 */
[----:B------:R-:W-:-:S02]  /*0b20*/  ISETP.NE.U32.AND P1, PT, RZ, UR10, PT ;  /* 0x0000000aff007c0c */ /* 0x000fc4000bf25070 */
[----:B------:R-:W-:Y:S02]  /*0b30*/  ISETP.EQ.OR P0, PT, R14, RZ, !P0 ;  /* 0x000000ff0e00720c */ /* 0x000fe40004702670 */
[----:B------:R-:W-:Y:S02]  /*0b40*/  ISETP.NE.AND.EX P1, PT, RZ, UR11, PT, P1 ;  /* 0x0000000bff007c0c */ /* 0x000fe4000bf25310 */
[----:B------:R-:W-:-:S04]  /*0b50*/  ISETP.EQ.AND P0, PT, R7, RZ, P0 ;  /* 0x000000ff0700720c */ /* 0x000fc80000702270 */
[----:B------:R-:W-:-:S04]  /*0b60*/  SEL R23, RZ, 0x1, !P0 ;  /* 0x00000001ff177807 */ /* 0x000fc80004000000 */
[----:B------:R-:W-:Y:S01]  /*0b70*/  SEL R23, R23, 0x2, P3 ;  /* 0x0000000217177807 */ /* 0x000fe20001800000 */
[----:B------:R0:W1:Y:S01]  /*0b80*/  @!UP1 SYNCS.EXCH.64 URZ, [UR8+0x308], UR4 ;  /* 0x00030804083f95b2 */ /* 0x0000620008000100 */
[----:B------:R-:W-:Y:S01]  /*0b90*/  NOP ;  /* 0x0000000000007918 */ /* 0x000fe20000000000 */
[----:B------:R0:W1:Y:S01]  /*0ba0*/  @!UP2 SYNCS.EXCH.64 URZ, [UR9+0x2e0], UR6 ;  /* 0x0002e006093fa5b2 */ /* 0x0000620008000100 */
[----:B------:R0:W1:Y:S01]  /*0bb0*/  @!UP3 SYNCS.EXCH.64 URZ, [UR9+0x2e8], UR6 ;  /* 0x0002e806093fb5b2 */ /* 0x0000620008000100 */
[----:B------:R0:W1:Y:S01]  /*0bc0*/  @!UP4 SYNCS.EXCH.64 URZ, [UR9+0x2f0], UR6 ;  /* 0x0002f006093fc5b2 */ /* 0x0000620008000100 */
[----:B------:R0:W1:Y:S01]  /*0bd0*/  @!UP5 SYNCS.EXCH.64 URZ, [UR9+0x2f8], UR6 ;  /* 0x0002f806093fd5b2 */ /* 0x0000620008000100 */
[----:B------:R-:W-:Y:S01]  /*0be0*/  NOP ;  /* 0x0000000000007918 */ /* 0x000fe20000000000 */
[----:B-1----:R-:W-:Y:S06]  /*0bf0*/  BAR.SYNC.DEFER_BLOCKING 0x0 ;  /* 0x0000000000007b1d */ /* 0x002fec0000010000 */
[----:B0-----:R-:W-:Y:S05]  /*0c00*/  @!P1 BRA `(.L_x_4) ;  /* 0x00000000001c9947 */ /* 0x001fea0003800000 */
[----:B------:R-:W0:Y:S02]  /*0c10*/  LDC.64 R2, c[0x0][0x598] ;  /* 0x00016600ff027b82 */ /* 0x000e240000000a00 */
[----:B0-----:R-:W2:Y:S02]  /*0c20*/  LDG.E.64 R2, desc[UR36][R2.64] ;  /* 0x0000002402027981 */ /* 0x001ea4000c1e1b00 */
[----:B--2---:R-:W-:-:S04]  /*0c30*/  ISETP.NE.U32.AND P0, PT, R2, RZ, PT ;  /* 0x000000ff0200720c */ /* 0x004fc80003f05070 */
[----:B------:R-:W-:-:S13]  /*0c40*/  ISETP.NE.AND.EX P0, PT, R3, RZ, PT, P0 ;  /* 0x000000ff0300720c */ /* 0x000fda0003f05300 */
[----:B------:R-:W-:Y:S05]  /*0c50*/  @!P0 BRA `(.L_x_4) ;  /* 0x0000000000088947 */ /* 0x000fea0003800000 */
[----:B------:R1:W5:Y:S01]  /*0c60*/  LD.E R72, desc[UR36][R2.64] ;  /* 0x0000002402487980 */ /* 0x000362000c101900 */
[----:B------:R-:W-:Y:S05]  /*0c70*/  BRA `(.L_x_5) ;  /* 0x0000000000247947 */ /* 0x000fea0003800000 */
.L_x_4:
[----:B------:R-:W-:Y:S02]  /*0c80*/  ULDC.64 UR4, c[0x0][0x588] ;  /* 0x0001620000047ab9 */ /* 0x000fe40000000a00 */
[----:B------:R-:W-:-:S04]  /*0c90*/  ISETP.NE.U32.AND P0, PT, RZ, UR4, PT ;  /* 0x00000004ff007c0c */ /* 0x000fc8000bf05070 */
[----:B------:R-:W-:-:S13]  /*0ca0*/  ISETP.NE.AND.EX P0, PT, RZ, UR5, PT, P0 ;  /* 0x00000005ff007c0c */ /* 0x000fda000bf05300 */
[----:B------:R-:W-:Y:S05]  /*0cb0*/  @!P0 BRA `(.L_x_6) ;  /* 0x00000000000c8947 */ /* 0x000fea0003800000 */
[----:B------:R-:W0:Y:S02]  /*0cc0*/  LDC.64 R72, c[0x0][0x588] ;  /* 0x00016200ff487b82 */ /* 0x000e240000000a00 */
[----:B0-----:R0:W5:Y:S01]  /*0cd0*/  LDG.E R72, desc[UR36][R72.64] ;  /* 0x0000002448487981 */ /* 0x001162000c1e1900 */
[----:B------:R-:W-:Y:S05]  /*0ce0*/  BRA `(.L_x_5) ;  /* 0x0000000000087947 */ /* 0x000fea0003800000 */
.L_x_6:
[----:B------:R-:W-:Y:S02]  /*0cf0*/  ULDC UR4, c[0x0][0x580] ;  /* 0x0001600000047ab9 */ /* 0x000fe40000000800 */
[----:B------:R-:W-:-:S07]  /*0d00*/  IMAD.U32 R72, RZ, RZ, UR4 ;  /* 0x00000004ff487e24 */ /* 0x000fce000f8e00ff */
.L_x_5:
[----:B------:R-:W-:Y:S02]  /*0d10*/  ULDC.64 UR4, c[0x0][0x5a0] ;  /* 0x0001680000047ab9 */ /* 0x000fe40000000a00 */
[----:B------:R-:W-:-:S04]  /*0d20*/  ISETP.NE.U32.AND P0, PT, RZ, UR4, PT ;  /* 0x00000004ff007c0c */ /* 0x000fc8000bf05070 */
[----:B------:R-:W-:-:S13]  /*0d30*/  ISETP.NE.AND.EX P0, PT, RZ, UR5, PT, P0 ;  /* 0x00000005ff007c0c */ /* 0x000fda000bf05300 */
[----:B------:R-:W-:Y:S05]  /*0d40*/  @!P0 BRA `(.L_x_7) ;  /* 0x00000000001c8947 */ /* 0x000fea0003800000 */
[----:B-1----:R-:W1:Y:S02]  /*0d50*/  LDC.64 R2, c[0x0][0x5a0] ;  /* 0x00016800ff027b82 */ /* 0x002e640000000a00 */
[----:B-1----:R-:W2:Y:S02]  /*0d60*/  LDG.E.64 R2, desc[UR36][R2.64] ;  /* 0x0000002402027981 */ /* 0x002ea4000c1e1b00 */
[----:B--2---:R-:W-:-:S04]  /*0d70*/  ISETP.NE.U32.AND P0, PT, R2, RZ, PT ;  /* 0x000000ff0200720c */ /* 0x004fc80003f05070 */
[----:B------:R-:W-:-:S13]  /*0d80*/  ISETP.NE.AND.EX P0, PT, R3, RZ, PT, P0 ;  /* 0x000000ff0300720c */ /* 0x000fda0003f05300 */
[----:B------:R-:W-:Y:S05]  /*0d90*/  @!P0 BRA `(.L_x_7) ;  /* 0x0000000000088947 */ /* 0x000fea0003800000 */
[----:B0-----:R2:W5:Y:S01]  /*0da0*/  LD.E R73, desc[UR36][R2.64] ;  /* 0x0000002402497980 */ /* 0x001562000c101900 */
[----:B------:R-:W-:Y:S05]  /*0db0*/  BRA `(.L_x_8) ;  /* 0x0000000000247947 */ /* 0x000fea0003800000 */
.L_x_7:
[----:B------:R-:W-:Y:S02]  /*0dc0*/  ULDC.64 UR4, c[0x0][0x590] ;  /* 0x0001640000047ab9 */ /* 0x000fe40000000a00 */
[----:B------:R-:W-:-:S04]  /*0dd0*/  ISETP.NE.U32.AND P0, PT, RZ, UR4, PT ;  /* 0x00000004ff007c0c */ /* 0x000fc8000bf05070 */
[----:B------:R-:W-:-:S13]  /*0de0*/  ISETP.NE.AND.EX P0, PT, RZ, UR5, PT, P0 ;  /* 0x00000005ff007c0c */ /* 0x000fda000bf05300 */
[----:B------:R-:W-:Y:S05]  /*0df0*/  @!P0 BRA `(.L_x_9) ;  /* 0x00000000000c8947 */ /* 0x000fea0003800000 */
[----:B-1----:R-:W0:Y:S02]  /*0e00*/  LDC.64 R2, c[0x0][0x590] ;  /* 0x00016400ff027b82 */ /* 0x002e240000000a00 */
[----:B0-----:R0:W5:Y:S01]  /*0e10*/  LDG.E R73, desc[UR36][R2.64] ;  /* 0x0000002402497981 */ /* 0x001162000c1e1900 */
[----:B------:R-:W-:Y:S05]  /*0e20*/  BRA `(.L_x_8) ;  /* 0x0000000000087947 */ /* 0x000fea0003800000 */
.L_x_9:
[----:B------:R-:W-:Y:S02]  /*0e30*/  ULDC UR4, c[0x0][0x584] ;  /* 0x0001610000047ab9 */ /* 0x000fe40000000800 */
[----:B0-----:R-:W-:-:S07]  /*0e40*/  IMAD.U32 R73, RZ, RZ, UR4 ;  /* 0x00000004ff497e24 */ /* 0x001fce000f8e00ff */
.L_x_8:
[----:B012---:R-:W0:Y:S01]  /*0e50*/  LDC R2, c[0x0][0x65c] ;  /* 0x00019700ff027b82 */ /* 0x007e220000000800 */
[----:B------:R-:W1:Y:S01]  /*0e60*/  S2R R15, SR_CTAID.Y ;  /* 0x00000000000f7919 */ /* 0x000e620000002600 */
[----:B------:R-:W-:Y:S01]  /*0e70*/  ULDC UR6, c[0x0][0x28c] ;  /* 0x0000a30000067ab9 */ /* 0x000fe20000000800 */
[----:B------:R-:W-:Y:S01]  /*0e80*/  ISETP.NE.AND P0, PT, R7, 0x2, PT ;  /* 0x000000020700780c */ /* 0x000fe20003f05270 */
[----:B------:R-:W-:Y:S01]  /*0e90*/  UIADD3 UR6, UR6, 0x1f, URZ ;  /* 0x0000001f06067890 */ /* 0x000fe2000fffe03f */
[----:B------:R-:W2:Y:S01]  /*0ea0*/  S2R R6, SR_CTAID.X ;  /* 0x0000000000067919 */ /* 0x000ea20000002500 */
[----:B------:R-:W-:Y:S01]  /*0eb0*/  UMOV UR39, URZ ;  /* 0x0000003f00277c82 */ /* 0x000fe20008000000 */
[----:B------:R-:W-:Y:S01]  /*0ec0*/  UMOV UR38, URZ ;  /* 0x0000003f00267c82 */ /* 0x000fe20008000000 */
[----:B------:R-:W-:Y:S01]  /*0ed0*/  USHF.R.S32.HI UR7, URZ, 0x1f, UR6 ;  /* 0x0000001f3f077899 */ /* 0x000fe20008011406 */
[----:B------:R-:W-:-:S03]  /*0ee0*/  ULDC.64 UR8, c[0x0][0x650] ;  /* 0x0001940000087ab9 */ /* 0x000fc60000000a00 */
[----:B------:R-:W-:-:S04]  /*0ef0*/  ULEA.HI UR7, UR7, UR6, URZ, 0x5 ;  /* 0x0000000607077291 */ /* 0x000fc8000f8f283f */
[----:B------:R-:W-:Y:S01]  /*0f00*/  USHF.R.S32.HI UR40, URZ, 0x5, UR7 ;  /* 0x000000053f287899 */ /* 0x000fe20008011407 */
[----:B0-----:R-:W-:-:S13]  /*0f10*/  ISETP.NE.AND P1, PT, R2, 0x1, PT ;  /* 0x000000010200780c */ /* 0x001fda0003f25270 */
[----:B------:R-:W2:Y:S01]  /*0f20*/  @P1 LDC R17, c[0x0][0x10] ;  /* 0x00000400ff111b82 */ /* 0x000ea20000000800 */
[----:B-1----:R-:W-:Y:S02]  /*0f30*/  @P1 IMAD.MOV.U32 R8, RZ, RZ, R15 ;  /* 0x000000ffff081224 */ /* 0x002fe400078e000f */
[----:B------:R-:W-:Y:S02]  /*0f40*/  @P1 IMAD.MOV.U32 R9, RZ, RZ, RZ ;  /* 0x000000ffff091224 */ /* 0x000fe400078e00ff */
[----:B------:R-:W-:-:S03]  /*0f50*/  @P1 IMAD.MOV.U32 R7, RZ, RZ, RZ ;  /* 0x000000ffff071224 */ /* 0x000fc600078e00ff */
[----:B------:R-:W0:Y:S01]  /*0f60*/  @!P1 LDC R3, c[0x0][0xc] ;  /* 0x00000300ff039b82 */ /* 0x000e220000000800 */
[----:B------:R-:W-:Y:S01]  /*0f70*/  ULDC UR4, c[0x0][0xc] ;  /* 0x0000030000047ab9 */ /* 0x000fe20000000800 */
[----:B------:R-:W-:Y:S02]  /*0f80*/  ULDC UR5, c[0x0][0x10] ;  /* 0x0000040000057ab9 */ /* 0x000fe40000000800 */
[----:B------:R-:W-:-:S04]  /*0f90*/  UIMAD.WIDE.U32 UR4, UR4, UR5, URZ ;  /* 0x00000005040472a5 */ /* 0x000fc8000f8e003f */
[----:B------:R-:W1:Y:S01]  /*0fa0*/  LDC R0, c[0x0][0x14] ;  /* 0x00000500ff007b82 */ /* 0x000e620000000800 */
[----:B--2---:R-:W-:-:S04]  /*0fb0*/  @P1 IMAD.WIDE.U32 R16, R6, R17, R8 ;  /* 0x0000001106101225 */ /* 0x004fc800078e0008 */
[----:B------:R-:W-:Y:S02]  /*0fc0*/  @P1 IMAD.IADD R17, R17, 0x1, R7 ;  /* 0x0000000111111824 */ /* 0x000fe400078e0207 */
[----:B------:R-:W-:Y:S02]  /*0fd0*/  IMAD.MOV.U32 R7, RZ, RZ, RZ ;  /* 0x000000ffff077224 */ /* 0x000fe400078e00ff */
[----:B0-----:R-:W-:-:S04]  /*0fe0*/  @!P1 IMAD.WIDE.U32 R8, R3, R15, R6 ;  /* 0x0000000f03089225 */ /* 0x001fc800078e0006 */
[----:B------:R-:W-:Y:S02]  /*0ff0*/  @!P1 IMAD.MOV.U32 R16, RZ, RZ, R8 ;  /* 0x000000ffff109224 */ /* 0x000fe400078e0008 */
[----:B-1----:R-:W-:-:S04]  /*1000*/  IMAD.WIDE.U32 R10, R0, UR4, RZ ;  /* 0x00000004000a7c25 */ /* 0x002fc8000f8e00ff */
[----:B------:R-:W-:Y:S01]  /*1010*/  IMAD R3, R0, UR5, RZ ;  /* 0x0000000500037c24 */ /* 0x000fe2000f8e02ff */
[----:B------:R0:W-:Y:S01]  /*1020*/  STL.64 [R1], R10 ;  /* 0x0000000a01007387 */ /* 0x0001e20000100a00 */
[----:B------:R-:W-:Y:S02]  /*1030*/  @!P1 IMAD.MOV.U32 R17, RZ, RZ, R9 ;  /* 0x000000ffff119224 */ /* 0x000fe400078e0009 */
[----:B------:R-:W-:Y:S01]  /*1040*/  IMAD.IADD R0, R11, 0x1, R3 ;  /* 0x000000010b007824 */ /* 0x000fe200078e0203 */
[----:B------:R-:W-:Y:S06]  /*1050*/  @P0 BRA `(.L_x_10) ;  /* 0x0000000000280947 */ /* 0x000fec0003800000 */
[----:B------:R-:W-:Y:S01]  /*1060*/  UIMAD.WIDE.U32 UR4, UR40, 0x6c16c16d, URZ ;  /* 0x6c16c16d280478a5 */ /* 0x000fe2000f8e003f */
[----:B------:R-:W-:Y:S01]  /*1070*/  IADD3 R16, P0, R16, R10, RZ ;  /* 0x0000000a10107210 */ /* 0x000fe20007f1e0ff */
[----:B------:R-:W-:Y:S02]  /*1080*/  UISETP.GE.U32.AND UP0, UPT, UR40, 0x2d, UPT ;  /* 0x0000002d2800788c */ /* 0x000fe4000bf06070 */
[----:B------:R-:W-:Y:S02]  /*1090*/  UIADD3 UR4, -UR5, UR40, URZ ;  /* 0x0000002805047290 */ /* 0x000fe4000fffe13f */
[----:B------:R-:W-:Y:S01]  /*10a0*/  IMAD.X R17, R0, 0x1, R17, P0 ;  /* 0x0000000100117824 */ /* 0x000fe200000e0611 */
[----:B------:R-:W-:Y:S01]  /*10b0*/  UMOV UR38, URZ ;  /* 0x0000003f00267c82 */ /* 0x000fe20008000000 */
[----:B------:R-:W-:-:S04]  /*10c0*/  ULEA.HI UR4, UR4, UR5, URZ, 0x1f ;  /* 0x0000000504047291 */ /* 0x000fc8000f8ff83f */
[----:B------:R-:W-:-:S04]  /*10d0*/  USHF.R.U32.HI UR4, URZ, 0x5, UR4 ;  /* 0x000000053f047899 */ /* 0x000fc80008011604 */
[----:B------:R-:W-:Y:S02]  /*10e0*/  @UP0 ULOP3.LUT UR38, UR4, 0x1, URZ, 0xc0, !UPT ;  /* 0x0000000104260892 */ /* 0x000fe4000f8ec03f */
[----:B------:R-:W-:-:S12]  /*10f0*/  UIMAD UR39, UR4, -0x2d, UR40 ;  /* 0xffffffd3042778a4 */ /* 0x000fd8000f8e0228 */
.L_x_10:
[----:B------:R-:W-:Y:S01]  /*1100*/  ISETP.GE.U32.AND P0, PT, R16, UR8, PT ;  /* 0x0000000810007c0c */ /* 0x000fe2000bf06070 */
[----:B------:R-:W-:Y:S01]  /*1110*/  IMAD.MOV.U32 R22, RZ, RZ, -0x1 ;  /* 0xffffffffff167424 */ /* 0x000fe200078e00ff */
[----:B------:R-:W-:Y:S01]  /*1120*/  PRMT R3, RZ, 0x7610, R3 ;  /* 0x00007610ff037816 */ /* 0x000fe20000000003 */
[----:B------:R-:W-:Y:S01]  /*1130*/  IMAD.MOV.U32 R19, RZ, RZ, -0x1 ;  /* 0xffffffffff137424 */ /* 0x000fe200078e00ff */
[----:B------:R-:W-:Y:S01]  /*1140*/  ISETP.GE.U32.AND.EX P0, PT, R17, UR9, PT, P0 ;  /* 0x0000000911007c0c */ /* 0x000fe2000bf06100 */
[----:B------:R-:W-:-:S12]  /*1150*/  IMAD.MOV.U32 R18, RZ, RZ, -0x1 ;  /* 0xffffffffff127424 */ /* 0x000fd800078e00ff */
[----:B------:R-:W-:Y:S05]  /*1160*/  @P0 BRA `(.L_x_11) ;  /* 0x0000000400580947 */ /* 0x000fea0003800000 */
[----:B------:R-:W1:Y:S01]  /*1170*/  LDC.64 R20, c[0x0][0x628] ;  /* 0x00018a00ff147b82 */ /* 0x000e620000000a00 */
[----:B------:R-:W-:Y:S02]  /*1180*/  IMAD.MOV.U32 R8, RZ, RZ, R16 ;  /* 0x000000ffff087224 */ /* 0x000fe400078e0010 */
[----:B------:R-:W-:-:S05]  /*1190*/  IMAD.MOV.U32 R9, RZ, RZ, R17 ;  /* 0x000000ffff097224 */ /* 0x000fca00078e0011 */
[----:B------:R-:W2:Y:S08]  /*11a0*/  LDC R18, c[0x0][0x630] ;  /* 0x00018c00ff127b82 */ /* 0x000eb00000000800 */
[----:B------:R-:W3:Y:S01]  /*11b0*/  LDC.64 R24, c[0x0][0x620] ;  /* 0x00018800ff187b82 */ /* 0x000ee20000000a00 */
[----:B-1----:R-:W-:-:S04]  /*11c0*/  ISETP.NE.U32.AND P0, PT, R20, RZ, PT ;  /* 0x000000ff1400720c */ /* 0x002fc80003f05070 */
[----:B------:R-:W-:-:S13]  /*11d0*/  ISETP.NE.AND.EX P0, PT, R21, RZ, PT, P0 ;  /* 0x000000ff1500720c */ /* 0x000fda0003f05300 */
[----:B--23--:R-:W-:Y:S05]  /*11e0*/  @!P0 BRA `(.L_x_12) ;  /* 0x0000000000288947 */ /* 0x00cfea0003800000 */
[----:B------:R-:W1:Y:S02]  /*11f0*/  LDC R3, c[0x0][0x634] ;  /* 0x00018d00ff037b82 */ /* 0x000e640000000800 */
[----:B-1----:R-:W-:-:S05]  /*1200*/  IADD3 R3, P0, R16, R3, RZ ;  /* 0x0000000310037210 */ /* 0x002fca0007f1e0ff */
[----:B------:R-:W-:-:S04]  /*1210*/  IMAD.X R19, RZ, RZ, R17, P0 ;  /* 0x000000ffff137224 */ /* 0x000fc800000e0611 */
[----:B------:R-:W-:-:S04]  /*1220*/  IMAD.WIDE.U32 R8, R19, R20, RZ ;  /* 0x0000001413087225 */ /* 0x000fc800078e00ff */
[----:B0-----:R-:W-:-:S04]  /*1230*/  IMAD.WIDE.U32 R10, P0, R3, R21, R8 ;  /* 0x00000015030a7225 */ /* 0x001fc80007800008 */
[----:B------:R-:W-:-:S04]  /*1240*/  IMAD.WIDE.U32 R8, R3, R20, RZ ;  /* 0x0000001403087225 */ /* 0x000fc800078e00ff */
[----:B------:R-:W-:Y:S01]  /*1250*/  IMAD.X R13, RZ, RZ, RZ, P0 ;  /* 0x000000ffff0d7224 */ /* 0x000fe200000e06ff */
[----:B------:R-:W-:Y:S01]  /*1260*/  IADD3 RZ, P0, R9, R10, RZ ;  /* 0x0000000a09ff7210 */ /* 0x000fe20007f1e0ff */
[----:B------:R-:W-:-:S04]  /*1270*/  IMAD.MOV.U32 R12, RZ, RZ, R11 ;  /* 0x000000ffff0c7224 */ /* 0x000fc800078e000b */
[----:B------:R-:W-:-:S08]  /*1280*/  IMAD.WIDE.U32.X R8, R19, R21, R12, P0 ;  /* 0x0000001513087225 */ /* 0x000fd000000e040c */
.L_x_12:
[-CC-:B------:R-:W-:Y:S01]  /*1290*/  SHF.R.U64 R30, R8, R18.reuse, R9.reuse ;  /* 0x00000012081e7219 */ /* 0x180fe20000001209 */
[----:B------:R-:W1:Y:S01]  /*12a0*/  LDC R12, c[0x0][0x618] ;  /* 0x00018600ff0c7b82 */ /* 0x000e620000000800 */
[----:B------:R-:W-:Y:S01]  /*12b0*/  SHF.R.U32.HI R7, RZ, R18, R9 ;  /* 0x00000012ff077219 */ /* 0x000fe20000011609 */
[----:B------:R-:W-:Y:S01]  /*12c0*/  ULDC UR4, c[0x0][0x150] ;  /* 0x0000540000047ab9 */ /* 0x000fe20000000800 */
[----:B0-----:R-:W-:Y:S02]  /*12d0*/  IADD3 R11, P0, RZ, -R30, RZ ;  /* 0x8000001eff0b7210 */ /* 0x001fe40007f1e0ff */
[----:B------:R-:W-:-:S03]  /*12e0*/  I2FP.F32.U32 R3, R6 ;  /* 0x0000000600037245 */ /* 0x000fc60000201000 */
[----:B------:R-:W0:Y:S01]  /*12f0*/  LDC.64 R26, c[0x0][0x640] ;  /* 0x00019000ff1a7b82 */ /* 0x000e220000000a00 */
[----:B------:R-:W-:Y:S02]  /*1300*/  IMAD.X R13, RZ, RZ, ~R7, P0 ;  /* 0x000000ffff0d7224 */ /* 0x000fe400000e0e07 */
[----:B------:R-:W-:Y:S01]  /*1310*/  FMUL R3, R3, UR4 ;  /* 0x0000000403037c20 */ /* 0x000fe20008400000 */
[----:B------:R-:W-:Y:S01]  /*1320*/  IMAD.WIDE.U32 R8, R11, R24, R16 ;  /* 0x000000180b087225 */ /* 0x000fe200078e0010 */
[----:B------:R-:W-:-:S03]  /*1330*/  ULDC UR4, c[0x0][0x154] ;  /* 0x0000550000047ab9 */ /* 0x000fc60000000800 */
[----:B------:R-:W-:Y:S01]  /*1340*/  IMAD R10, R13, R24, RZ ;  /* 0x000000180d0a7224 */ /* 0x000fe200078e02ff */
[----:B------:R-:W2:Y:S01]  /*1350*/  LDC R7, c[0x0][0x144] ;  /* 0x00005100ff077b82 */ /* 0x000ea20000000800 */
[----:B------:R-:W3:Y:S02]  /*1360*/  F2I.U32.TRUNC.NTZ R3, R3 ;  /* 0x0000000300037305 */ /* 0x000ee4000020f000 */
[----:B------:R-:W-:-:S04]  /*1370*/  IMAD R11, R11, R25, R10 ;  /* 0x000000190b0b7224 */ /* 0x000fc800078e020a */
[----:B------:R-:W-:Y:S01]  /*1380*/  IMAD.IADD R9, R9, 0x1, R11 ;  /* 0x0000000109097824 */ /* 0x000fe200078e020b */
[----:B------:R-:W4:Y:S01]  /*1390*/  LDC R18, c[0x0][0x608] ;  /* 0x00018200ff127b82 */ /* 0x000f220000000800 */
[----:B------:R-:W-:-:S03]  /*13a0*/  IMAD.MOV.U32 R11, RZ, RZ, -0x1 ;  /* 0xffffffffff0b7424 */ /* 0x000fc600078e00ff */
[-C--:B-1----:R-:W-:Y:S02]  /*13b0*/  SHF.R.U64 R22, R8, R12.reuse, R9 ;  /* 0x0000000c08167219 */ /* 0x082fe40000001209 */
[----:B------:R-:W-:Y:S02]  /*13c0*/  I2FP.F32.U32 R8, R15 ;  /* 0x0000000f00087245 */ /* 0x000fe40000201000 */
[----:B------:R-:W1:Y:S01]  /*13d0*/  LDC R24, c[0x0][0x658] ;  /* 0x00019600ff187b82 */ /* 0x000e620000000800 */
[----:B0-----:R-:W-:Y:S01]  /*13e0*/  ISETP.NE.U32.AND P0, PT, R26, RZ, PT ;  /* 0x000000ff1a00720c */ /* 0x001fe20003f05070 */
[----:B---3--:R-:W-:Y:S01]  /*13f0*/  IMAD.MOV R10, RZ, RZ, -R3 ;  /* 0x000000ffff0a7224 */ /* 0x008fe200078e0a03 */
[----:B------:R-:W-:Y:S01]  /*1400*/  SHF.R.U32.HI R9, RZ, R12, R9 ;  /* 0x0000000cff097219 */ /* 0x000fe20000011609 */
[----:B------:R-:W-:Y:S01]  /*1410*/  FMUL R8, R8, UR4 ;  /* 0x0000000408087c20 */ /* 0x000fe20008400000 */
[----:B------:R-:W-:-:S03]  /*1420*/  ISETP.NE.AND.EX P0, PT, R27, RZ, PT, P0 ;  /* 0x000000ff1b00720c */ /* 0x000fc60003f05300 */
[----:B------:R-:W0:Y:S01]  /*1430*/  LDC R20, c[0x0][0x148] ;  /* 0x00005200ff147b82 */ /* 0x000e220000000800 */
[----:B--2---:R-:W-:-:S07]  /*1440*/  IMAD R3, R7, R10, R6 ;  /* 0x0000000a07037224 */ /* 0x004fce00078e0206 */
[----:B------:R-:W2:Y:S01]  /*1450*/  LDC R21, c[0x0][0x600] ;  /* 0x00018000ff157b82 */ /* 0x000ea20000000800 */
[-CC-:B----4-:R-:W-:Y:S02]  /*1460*/  SHF.R.U64 R32, R22, R18.reuse, R9.reuse ;  /* 0x0000001216207219 */ /* 0x190fe40000001209 */
[----:B------:R-:W-:Y:S01]  /*1470*/  SHF.R.U32.HI R7, RZ, R18, R9 ;  /* 0x00000012ff077219 */ /* 0x000fe20000011609 */
[----:B------:R-:W-:Y:S01]  /*1480*/  IMAD.MOV.U32 R9, RZ, RZ, 0x1 ;  /* 0x00000001ff097424 */ /* 0x000fe200078e00ff */
[----:B------:R3:W4:Y:S03]  /*1490*/  F2I.U32.TRUNC.NTZ R18, R8 ;  /* 0x0000000800127305 */ /* 0x000726000020f000 */
[----:B------:R-:W0:Y:S01]  /*14a0*/  LDC R25, c[0x0][0x648] ;  /* 0x00019200ff197b82 */ /* 0x000e220000000800 */
[-C--:B-1----:R-:W-:Y:S02]  /*14b0*/  SHF.L.U32 R6, R11, R24.reuse, RZ ;  /* 0x000000180b067219 */ /* 0x082fe400000006ff */
[----:B------:R-:W-:-:S02]  /*14c0*/  SHF.R.U64 R34, R32, R24, R7 ;  /* 0x0000001820227219 */ /* 0x000fc40000001207 */
[----:B------:R-:W-:Y:S02]  /*14d0*/  LOP3.LUT R13, RZ, R6, RZ, 0x33, !PT ;  /* 0x00000006ff0d7212 */ /* 0x000fe400078e33ff */
[-C--:B------:R-:W-:Y:S01]  /*14e0*/  SHF.R.U32.HI R7, RZ, R24.reuse, R7 ;  /* 0x00000018ff077219 */ /* 0x080fe20000011607 */
[----:B------:R-:W1:Y:S01]  /*14f0*/  LDC R29, c[0x0][0x638] ;  /* 0x00018e00ff1d7b82 */ /* 0x000e620000000800 */
[----:B------:R-:W-:Y:S01]  /*1500*/  SHF.L.U32 R12, R9, R24, RZ ;  /* 0x00000018090c7219 */ /* 0x000fe200000006ff */
[----:B------:R-:W-:-:S06]  /*1510*/  IMAD.MOV.U32 R6, RZ, RZ, R34 ;  /* 0x000000ffff067224 */ /* 0x000fcc00078e0022 */
[----:B------:R-:W0:Y:S01]  /*1520*/  LDC R28, c[0x0][0x610] ;  /* 0x00018400ff1c7b82 */ /* 0x000e220000000800 */
[----:B---34-:R-:W-:Y:S05]  /*1530*/  @!P0 BRA `(.L_x_13) ;  /* 0x0000000000288947 */ /* 0x018fea0003800000 */
[----:B------:R-:W3:Y:S02]  /*1540*/  LDC R11, c[0x0][0x64c] ;  /* 0x00019300ff0b7b82 */ /* 0x000ee40000000800 */
[----:B---3--:R-:W-:-:S05]  /*1550*/  IADD3 R11, P0, R34, R11, RZ ;  /* 0x0000000b220b7210 */ /* 0x008fca0007f1e0ff */
[----:B------:R-:W-:-:S04]  /*1560*/  IMAD.X R19, RZ, RZ, R7, P0 ;  /* 0x000000ffff137224 */ /* 0x000fc800000e0607 */
[----:B------:R-:W-:-:S04]  /*1570*/  IMAD.WIDE.U32 R6, R19, R26, RZ ;  /* 0x0000001a13067225 */ /* 0x000fc800078e00ff */
[----:B------:R-:W-:-:S04]  /*1580*/  IMAD.WIDE.U32 R8, P0, R11, R27, R6 ;  /* 0x0000001b0b087225 */ /* 0x000fc80007800006 */
[----:B------:R-:W-:-:S04]  /*1590*/  IMAD.WIDE.U32 R6, R11, R26, RZ ;  /* 0x0000001a0b067225 */ /* 0x000fc800078e00ff */
[----:B------:R-:W-:Y:S01]  /*15a0*/  IMAD.X R11, RZ, RZ, RZ, P0 ;  /* 0x000000ffff0b7224 */ /* 0x000fe200000e06ff */
[----:B------:R-:W-:Y:S01]  /*15b0*/  IADD3 RZ, P0, R7, R8, RZ ;  /* 0x0000000807ff7210 */ /* 0x000fe20007f1e0ff */
[----:B------:R-:W-:-:S04]  /*15c0*/  IMAD.MOV.U32 R10, RZ, RZ, R9 ;  /* 0x000000ffff0a7224 */ /* 0x000fc800078e0009 */
[----:B------:R-:W-:-:S08]  /*15d0*/  IMAD.WIDE.U32.X R6, R19, R27, R10, P0 ;  /* 0x0000001b13067225 */ /* 0x000fd000000e040a */
.L_x_13:
[----:B0-----:R-:W-:Y:S01]  /*15e0*/  SHF.R.U64 R6, R6, R25, R7 ;  /* 0x0000001906067219 */ /* 0x001fe20000001207 */
[----:B--2---:R-:W-:Y:S01]  /*15f0*/  VIADD R7, R21, 0xffffffff ;  /* 0xffffffff15077836 */ /* 0x004fe20000000000 */
[----:B------:R-:W-:Y:S01]  /*1600*/  LOP3.LUT R13, R32, R13, RZ, 0xc0, !PT ;  /* 0x0000000d200d7212 */ /* 0x000fe200078ec0ff */
[----:B------:R-:W-:Y:S02]  /*1610*/  IMAD.MOV R18, RZ, RZ, -R18 ;  /* 0x000000ffff127224 */ /* 0x000fe400078e0a12 */
[----:B------:R-:W-:Y:S01]  /*1620*/  IMAD.MOV R8, RZ, RZ, -R6 ;  /* 0x000000ffff087224 */ /* 0x000fe200078e0a06 */
[----:B------:R-:W-:Y:S01]  /*1630*/  LOP3.LUT R7, R22, R7, RZ, 0xc0, !PT ;  /* 0x0000000716077212 */ /* 0x000fe200078ec0ff */
[----:B------:R-:W-:Y:S02]  /*1640*/  IMAD R12, R12, R6, R13 ;  /* 0x000000060c0c7224 */ /* 0x000fe400078e020d */
[----:B------:R-:W-:Y:S02]  /*1650*/  @P1 IMAD R3, R20, R18, R15 ;  /* 0x0000001214031224 */ /* 0x000fe400078e020f */
[----:B-1----:R-:W-:-:S02]  /*1660*/  IMAD R6, R8, R29, R34 ;  /* 0x0000001d08067224 */ /* 0x002fc400078e0222 */
[----:B------:R-:W-:Y:S02]  /*1670*/  IMAD R22, R12, R28, R3 ;  /* 0x0000001c0c167224 */ /* 0x000fe400078e0203 */
[----:B------:R-:W-:Y:S02]  /*1680*/  IMAD R7, R6, R21, R7 ;  /* 0x0000001506077224 */ /* 0x000fe400078e0207 */
[----:B------:R-:W-:Y:S02]  /*1690*/  IMAD.MOV.U32 R3, RZ, RZ, 0x1 ;  /* 0x00000001ff037424 */ /* 0x000fe400078e00ff */
[----:B------:R-:W-:Y:S01]  /*16a0*/  IMAD.MOV.U32 R18, RZ, RZ, R30 ;  /* 0x000000ffff127224 */ /* 0x000fe200078e001e */
[----:B------:R-:W-:Y:S02]  /*16b0*/  SEL R19, R7, R22, !P1 ;  /* 0x0000001607137207 */ /* 0x000fe40004800000 */
[----:B------:R-:W-:-:S07]  /*16c0*/  SEL R22, R22, R7, !P1 ;  /* 0x0000000716167207 */ /* 0x000fce0004800000 */
.L_x_11:
[----:B------:R-:W-:Y:S05]  /*16d0*/  @!P2 BRA `(.L_x_14) ;  /* 0x00000038007ca947 */ /* 0x000fea0003800000 */
[----:B------:R-:W-:-:S13]  /*16e0*/  ISETP.GT.U32.AND P0, PT, R31, 0x1, PT ;  /* 0x000000011f00780c */ /* 0x000fda0003f04070 */
[----:B------:R-:W-:Y:S05]  /*16f0*/  @P0 EXIT ;  /* 0x000000000000094d */ /* 0x000fea0003800000 */
.L_x_15:
[----:B------:R-:W-:-:S08]  /*1700*/  NOP ;  /* 0x0000000000007918 */ /* 0x000fd00000000000 */
[----:B------:R-:W1:Y:S02]  /*1710*/  USETMAXREG.TRY_ALLOC.CTAPOOL UP0, 0xe8 ;  /* 0x000000e8000079c8 */ /* 0x000e640008000600 */
[----:B-1----:R-:W-:-:S13]  /*1720*/  PLOP3.LUT P0, PT, PT, PT, UP0, 0x80, 0x0 ;  /* 0x000000000000781c */ /* 0x002fda0003f0f008 */
[----:B------:R-:W-:Y:S05]  /*1730*/  @!P0 BRA `(.L_x_15) ;  /* 0xfffffffc00f08947 */ /* 0x000fea000383ffff */
[----:B------:R-:W-:-:S13]  /*1740*/  LOP3.LUT P0, RZ, R3, 0xff, RZ, 0xc0, !PT ;  /* 0x000000ff03ff7812 */ /* 0x000fda000780c0ff */
[----:B------:R-:W-:Y:S05]  /*1750*/  @!P0 EXIT ;  /* 0x000000000000894d */ /* 0x000fea0003800000 */
[----:B------:R-:W2:Y:S01]  /*1760*/  LDL.64 R8, [R1] ;  /* 0x0000000001087983 */ /* 0x000ea20000100a00 */
[----:B------:R-:W-:Y:S01]  /*1770*/  SHF.R.S32.HI R3, RZ, 0x1f, R4 ;  /* 0x0000001fff037819 */ /* 0x000fe20000011404 */
[----:B------:R-:W1:Y:S01]  /*1780*/  S2UR UR4, SR_CgaCtaId ;  /* 0x00000000000479c3 */ /* 0x000e620000008800 */
[----:B------:R-:W-:Y:S01]  /*1790*/  UMOV UR42, 0x400 ;  /* 0x00000400002a7882 */ /* 0x000fe20000000000 */
[----:B------:R-:W-:Y:S01]  /*17a0*/  UISETP.LT.AND UP0, UPT, UR40, 0x1, UPT ;  /* 0x000000012800788c */ /* 0x000fe2000bf01270 */
[CC--:B------:R-:W-:Y:S01]  /*17b0*/  LEA.HI R5, R3.reuse, R4.reuse, RZ, 0x2 ;  /* 0x0000000403057211 */ /* 0x0c0fe200078f10ff */
[----:B------:R-:W-:Y:S01]  /*17c0*/  UIADD3 UR5, UR44, -0x1, URZ ;  /* 0xffffffff2c057890 */ /* 0x000fe2000fffe03f */
[----:B------:R-:W-:Y:S01]  /*17d0*/  LEA.HI R3, R3, R4, RZ, 0x5 ;  /* 0x0000000403037211 */ /* 0x000fe200078f28ff */
[----:B------:R-:W-:Y:S01]  /*17e0*/  USEL UR43, UR40, 0x1, UP0 ;  /* 0x00000001282b7887 */ /* 0x000fe20008000000 */
[--C-:B------:R-:W-:Y:S01]  /*17f0*/  SHF.R.S32.HI R74, RZ, 0x2, R5.reuse ;  /* 0x00000002ff4a7819 */ /* 0x100fe20000011405 */
[----:B------:R-:W3:Y:S01]  /*1800*/  LDC R78, c[0x0][0x658] ;  /* 0x00019600ff4e7b82 */ /* 0x000ee20000000800 */
[----:B------:R-:W-:Y:S01]  /*1810*/  SHF.R.S32.HI R7, RZ, 0x1f, R5 ;  /* 0x0000001fff077819 */ /* 0x000fe20000011405 */
[----:B------:R-:W-:Y:S01]  /*1820*/  UISETP.NE.AND UP0, UPT, UR5, URZ, UPT ;  /* 0x0000003f0500728c */ /* 0x000fe2000bf05270 */
[----:B------:R-:W-:Y:S01]  /*1830*/  SHF.R.S32.HI R3, RZ, 0x5, R3 ;  /* 0x00000005ff037819 */ /* 0x000fe20000011403 */
[----:B------:R-:W-:Y:S01]  /*1840*/  ULDC UR8, c[0x0][0x284] ;  /* 0x0000a10000087ab9 */ /* 0x000fe20000000800 */
[----:B------:R-:W-:Y:S01]  /*1850*/  LEA.HI R7, R7, R74, RZ, 0x3 ;  /* 0x0000004a07077211 */ /* 0x000fe200078f18ff */
[----:B------:R-:W-:Y:S01]  /*1860*/  USEL UR7, URZ, 0x1, UP0 ;  /* 0x000000013f077887 */ /* 0x000fe20008000000 */
[----:B------:R-:W-:Y:S01]  /*1870*/  LOP3.LUT R5, R5, 0xfffffffc, RZ, 0xc0, !PT ;  /* 0xfffffffc05057812 */ /* 0x000fe200078ec0ff */
[----:B------:R-:W4:Y:S01]  /*1880*/  LDC R6, c[0x0][0x288] ;  /* 0x0000a200ff067b82 */ /* 0x000f220000000800 */
[----:B------:R-:W-:Y:S01]  /*1890*/  LOP3.LUT R7, R7, 0xfffffff8, RZ, 0xc0, !PT ;  /* 0xfffffff807077812 */ /* 0x000fe200078ec0ff */
[----:B------:R-:W-:-:S02]  /*18a0*/  USHF.L.U32 UR47, UR40, 0x1, URZ ;  /* 0x00000001282f7899 */ /* 0x000fc4000800063f */
[----:B------:R-:W-:Y:S01]  /*18b0*/  IMAD.IADD R5, R4, 0x1, -R5 ;  /* 0x0000000104057824 */ /* 0x000fe200078e0a05 */
[----:B------:R-:W-:Y:S01]  /*18c0*/  UIADD3 UR43, -UR43, UR40, URZ ;  /* 0x000000282b2b7290 */ /* 0x000fe2000fffe13f */
[----:B------:R-:W-:Y:S02]  /*18d0*/  IMAD.IADD R74, R74, 0x1, -R7 ;  /* 0x000000014a4a7824 */ /* 0x000fe400078e0a07 */
[----:B------:R-:W0:Y:S01]  /*18e0*/  LDC R81, c[0x0][0x600] ;  /* 0x00018000ff517b82 */ /* 0x000e220000000800 */
[----:B-1----:R-:W-:Y:S01]  /*18f0*/  ULEA UR42, UR4, UR42, 0x18 ;  /* 0x0000002a042a7291 */ /* 0x002fe2000f8ec03f */
[--C-:B------:R-:W-:Y:S01]  /*1900*/  IMAD R83, R3, -0x10, -R74.reuse ;  /* 0xfffffff003537824 */ /* 0x100fe200078e0a4a */
[--C-:B------:R-:W-:Y:S01]  /*1910*/  SHF.R.S32.HI R75, RZ, 0x1f, R74.reuse ;  /* 0x0000001fff4b7819 */ /* 0x100fe2000001144a */
[----:B------:R-:W-:Y:S01]  /*1920*/  USHF.L.U32 UR4, UR5, 0x3, URZ ;  /* 0x0000000305047899 */ /* 0x000fe2000800063f */
[----:B------:R-:W-:Y:S01]  /*1930*/  IMAD.MOV.U32 R7, RZ, RZ, 0x1 ;  /* 0x00000001ff077424 */ /* 0x000fe200078e00ff */
[----:B------:R-:W-:Y:S01]  /*1940*/  UIADD3 UR5, UR42, 0x400, URZ ;  /* 0x000004002a057890 */ /* 0x000fe2000fffe03f */
[----:B------:R-:W-:Y:S01]  /*1950*/  IMAD.SHL.U32 R76, R5, 0x2, RZ ;  /* 0x00000002054c7824 */ /* 0x000fe200078e00ff */
[----:B------:R-:W-:Y:S01]  /*1960*/  UIADD3 UR6, UR42, 0x16c00, URZ ;  /* 0x00016c002a067890 */ /* 0x000fe2000fffe03f */
[----:B------:R-:W-:Y:S01]  /*1970*/  IMAD.WIDE R74, R3, 0x10, R74 ;  /* 0x00000010034a7825 */ /* 0x000fe200078e024a */
[----:B------:R-:W-:-:S02]  /*1980*/  USHF.R.U32.HI UR5, URZ, 0x4, UR5 ;  /* 0x000000043f057899 */ /* 0x000fc40008011605 */
[----:B------:R-:W-:Y:S01]  /*1990*/  USHF.R.U32.HI UR6, URZ, 0x4, UR6 ;  /* 0x000000043f067899 */ /* 0x000fe20008011606 */
[----:B------:R-:W-:Y:S01]  /*19a0*/  IMAD.MOV.U32 R3, RZ, RZ, -0x1 ;  /* 0xffffffffff037424 */ /* 0x000fe200078e00ff */
[----:B------:R-:W-:Y:S01]  /*19b0*/  UIADD3 UR48, UR42, 0x2e0, URZ ;  /* 0x000002e02a307890 */ /* 0x000fe2000fffe03f */
[----:B------:R-:W-:Y:S01]  /*19c0*/  IMAD.U32 R85, RZ, RZ, UR7 ;  /* 0x00000007ff557e24 */ /* 0x000fe2000f8e00ff */
[----:B------:R-:W-:Y:S01]  /*19d0*/  ULOP3.LUT UR4, UR4, 0x8, URZ, 0xc0, !UPT ;  /* 0x0000000804047892 */ /* 0x000fe2000f8ec03f */
[----:B----4-:R-:W-:Y:S01]  /*19e0*/  IMAD R79, R5, -0x2, R6 ;  /* 0xfffffffe054f7824 */ /* 0x010fe200078e0206 */
[-C--:B---3--:R-:W-:Y:S01]  /*19f0*/  SHF.L.U32 R3, R3, R78.reuse, RZ ;  /* 0x0000004e03037219 */ /* 0x088fe200000006ff */
[----:B------:R-:W-:Y:S01]  /*1a00*/  ULOP3.LUT UR5, UR5, 0x3fff, URZ, 0xc0, !UPT ;  /* 0x00003fff05057892 */ /* 0x000fe2000f8ec03f */
[----:B------:R-:W-:Y:S01]  /*1a10*/  SHF.L.U32 R78, R7, R78, RZ ;  /* 0x0000004e074e7219 */ /* 0x000fe200000006ff */
[----:B------:R-:W-:Y:S01]  /*1a20*/  ULOP3.LUT UR6, UR6, 0x3fff, URZ, 0xc0, !UPT ;  /* 0x00003fff06067892 */ /* 0x000fe2000f8ec03f */
[----:B------:R-:W-:Y:S01]  /*1a30*/  LOP3.LUT R82, RZ, R3, RZ, 0x33, !PT ;  /* 0x00000003ff527212 */ /* 0x000fe200078e33ff */
[----:B------:R-:W-:Y:S01]  /*1a40*/  VIADD R83, R83, UR8 ;  /* 0x0000000853537c36 */ /* 0x000fe20008000000 */
[----:B------:R-:W-:Y:S01]  /*1a50*/  SHF.R.S32.HI R77, RZ, 0x1f, R76 ;  /* 0x0000001fff4d7819 */ /* 0x000fe2000001144c */
[----:B0-----:R-:W-:Y:S01]  /*1a60*/  VIADD R81, R81, 0xffffffff ;  /* 0xffffffff51517836 */ /* 0x001fe20000000000 */
[----:B------:R-:W-:-:S02]  /*1a70*/  ULEA UR44, UR44, UR48, 0x3 ;  /* 0x000000302c2c7291 */ /* 0x000fc4000f8e183f */
[----:B------:R-:W-:Y:S02]  /*1a80*/  ULOP3.LUT UR49, UR4, 0x8, URZ, 0x3c, !UPT ;  /* 0x0000000804317892 */ /* 0x000fe4000f8e3c3f */
[----:B------:R-:W-:Y:S02]  /*1a90*/  ULOP3.LUT UR45, UR4, 0x18, URZ, 0x3c, !UPT ;  /* 0x00000018042d7892 */ /* 0x000fe4000f8e3c3f */
[----:B------:R-:W-:Y:S02]  /*1aa0*/  ULOP3.LUT UR46, UR5, 0x10000, URZ, 0xfc, !UPT ;  /* 0x00010000052e7892 */ /* 0x000fe4000f8efc3f */
[----:B------:R-:W-:Y:S01]  /*1ab0*/  ULOP3.LUT UR41, UR6, 0x10000, URZ, 0xfc, !UPT ;  /* 0x0001000006297892 */ /* 0x000fe2000f8efc3f */
[----:B--2---:R-:W-:-:S11]  /*1ac0*/  SHF.L.U64.HI R80, R8, 0x1, R0 ;  /* 0x0000000108507819 */ /* 0x004fd60000010200 */
.L_x_135:
[----:B------:R-:W-:-:S04]  /*1ad0*/  SHF.L.U32 R0, R85, 0x1f, RZ ;  /* 0x0000001f55007819 */ /* 0x000fc800000006ff */
[----:B------:R-:W0:Y:S02]  /*1ae0*/  SYNCS.PHASECHK.TRANS64.TRYWAIT P0, [UR44+-0x8], R0 ;  /* 0xfffff800ff0075a7 */ /* 0x000e24000800016c */
[----:B01--4-:R-:W-:Y:S05]  /*1af0*/  @!P0 BRA `(.L_x_16) ;  /* 0x0000005c00288947 */ /* 0x013fea0003800000 */
.L_x_198:
[----:B------:R-:W-:Y:S02]  /*1b00*/  ULDC UR4, c[0x0][0x28c] ;  /* 0x0000a30000047ab9 */ /* 0x000fe40000000800 */
[----:B------:R-:W-:-:S13]  /*1b10*/  ISETP.LT.AND P0, PT, RZ, UR4, PT ;  /* 0x00000004ff007c0c */ /* 0x000fda000bf01270 */
[----:B------:R-:W-:Y:S05]  /*1b20*/  @P0 BRA `(.L_x_17) ;  /* 0x0000000000400947 */ /* 0x000fea0003800000 */
[----:B0-----:R-:W-:Y:S01]  /*1b30*/  MOV R0, 0x0 ;  /* 0x0000000000007802 */ /* 0x001fe20000000f00 */
[----:B------:R-:W-:Y:S01]  /*1b40*/  ULDC.64 UR4, c[0x4][0x68] ;  /* 0x01001a0000047ab9 */ /* 0x000fe20000000a00 */
[----:B------:R-:W-:Y:S01]  /*1b50*/  ULDC.64 UR6, c[0x4][0x8] ;  /* 0x0100020000067ab9 */ /* 0x000fe20000000a00 */
[----:B------:R-:W-:Y:S01]  /*1b60*/  IMAD.U32 R4, RZ, RZ, UR4 ;  /* 0x00000004ff047e24 */ /* 0x000fe2000f8e00ff */
[----:B------:R0:W1:Y:S01]  /*1b70*/  LDC.64 R14, c[0x4][R0] ;  /* 0x01000000000e7b82 */ /* 0x0000620000000a00 */
[----:B------:R-:W-:Y:S01]  /*1b80*/  IMAD.U32 R5, RZ, RZ, UR5 ;  /* 0x00000005ff057e24 */ /* 0x000fe2000f8e00ff */
[----:B------:R-:W-:Y:S01]  /*1b90*/  ULDC.64 UR4, c[0x4][0x70] ;  /* 0x01001c0000047ab9 */ /* 0x000fe20000000a00 */
[----:B------:R-:W-:Y:S02]  /*1ba0*/  IMAD.U32 R10, RZ, RZ, UR6 ;  /* 0x00000006ff0a7e24 */ /* 0x000fe4000f8e00ff */
[----:B------:R-:W-:Y:S02]  /*1bb0*/  IMAD.U32 R6, RZ, RZ, UR4 ;  /* 0x00000004ff067e24 */ /* 0x000fe4000f8e00ff */
[----:B------:R-:W-:-:S02]  /*1bc0*/  IMAD.U32 R7, RZ, RZ, UR5 ;  /* 0x00000005ff077e24 */ /* 0x000fc4000f8e00ff */
[----:B------:R-:W-:Y:S02]  /*1bd0*/  IMAD.U32 R11, RZ, RZ, UR7 ;  /* 0x00000007ff0b7e24 */ /* 0x000fe4000f8e00ff */
[----:B------:R-:W-:Y:S02]  /*1be0*/  IMAD.MOV.U32 R8, RZ, RZ, 0x1e1 ;  /* 0x000001e1ff087424 */ /* 0x000fe400078e00ff */
[----:B------:R-:W-:Y:S02]  /*1bf0*/  IMAD.MOV.U32 R12, RZ, RZ, 0x1 ;  /* 0x00000001ff0c7424 */ /* 0x000fe400078e00ff */
[----:B0-----:R-:W-:-:S07]  /*1c00*/  IMAD.MOV.U32 R13, RZ, RZ, RZ ;  /* 0x000000ffff0d7224 */ /* 0x001fce00078e00ff */
[----:B------:R-:W-:-:S07]  /*1c10*/  LEPC R20, `(.L_x_17) ;  /* 0x000000001014794e */ /* 0x000fce0000000000 */
[----:B-1---5:R-:W-:Y:S05]  /*1c20*/  CALL.ABS.NOINC R14 ;  /* 0x000000000e007343 */ /* 0x022fea0003c00000 */
.L_x_17:
[----:B0-----:R-:W-:-:S04]  /*1c30*/  LOP3.LUT R0, R23, 0x1, RZ, 0xfc, !PT ;  /* 0x0000000117007812 */ /* 0x001fc800078efcff */
[----:B------:R-:W-:-:S13]  /*1c40*/  ISETP.NE.AND P0, PT, R0, 0x3, PT ;  /* 0x000000030000780c */ /* 0x000fda0003f05270 */
[----:B------:R-:W-:Y:S05]  /*1c50*/  @!P0 BRA `(.L_x_18) ;  /* 0x0000000000048947 */ /* 0x000fea0003800000 */
[----:B------:R-:W-:Y:S01]  /*1c60*/  BPT.TRAP 0x1 ;  /* 0x000000040000795c */ /* 0x000fe20000300000 */
.L_x_18:
[----:B------:R-:W-:Y:S02]  /*1c70*/  IMAD.U32 R3, RZ, RZ, UR39 ;  /* 0x00000027ff037e24 */ /* 0x000fe4000f8e00ff */
[----:B------:R-:W-:-:S03]  /*1c80*/  IMAD.U32 R0, RZ, RZ, UR38 ;  /* 0x00000026ff007e24 */ /* 0x000fc6000f8e00ff */
[----:B------:R-:W-:Y:S02]  /*1c90*/  LEA R3, R3, UR42, 0x3 ;  /* 0x0000002a03037c11 */ /* 0x000fe4000f8e18ff */
[----:B------:R-:W-:-:S04]  /*1ca0*/  SHF.L.U32 R0, R0, 0x1f, RZ ;  /* 0x0000001f00007819 */ /* 0x000fc800000006ff */
[----:B------:R0:W1:Y:S01]  /*1cb0*/  SYNCS.PHASECHK.TRANS64.TRYWAIT P1, [R3+URZ], R0 ;  /* 0x00000000030075a7 */ /* 0x000062000802017f */
[----:B------:R-:W-:Y:S05]  /*1cc0*/  @!P0 BRA `(.L_x_19) ;  /* 0x0000000000048947 */ /* 0x000fea0003800000 */
[----:B------:R-:W-:Y:S01]  /*1cd0*/  BPT.TRAP 0x1 ;  /* 0x000000040000795c */ /* 0x000fe20000300000 */
.L_x_19:
[----:B-1----:R-:W-:Y:S05]  /*1ce0*/  @P1 BRA `(.L_x_20) ;  /* 0x0000000000081947 */ /* 0x002fea0003800000 */
[----:B------:R-:W1:Y:S02]  /*1cf0*/  SYNCS.PHASECHK.TRANS64.TRYWAIT P1, [R3+URZ], R0 ;  /* 0x00000000030075a7 */ /* 0x000e64000802017f */
[----:B-1----:R-:W-:Y:S05]  /*1d00*/  @!P1 BRA `(.L_x_21) ;  /* 0x0000005800bc9947 */ /* 0x002fea0003800000 */
.L_x_20:
[----:B------:R-:W-:Y:S05]  /*1d10*/  WARPSYNC.ALL ;  /* 0x0000000000007948 */ /* 0x000fea0003800000 */
[----:B------:R-:W-:Y:S01]  /*1d20*/  ULEA UR4, UR39, UR46, 0x7 ;  /* 0x0000002e27047291 */ /* 0x000fe2000f8e383f */
[----:B------:R-:W-:Y:S01]  /*1d30*/  WARPGROUP.ARRIVE ;  /* 0x00000000000079c5 */ /* 0x000fe20000000000 */
[----:B------:R-:W-:Y:S01]  /*1d40*/  UIMAD UR6, UR39, 0xc0, UR41 ;  /* 0x000000c0270678a4 */ /* 0x000fe2000f8e0229 */
[----:B01----:R-:W-:Y:S01]  /*1d50*/  IMAD.U32 R0, RZ, RZ, UR43 ;  /* 0x0000002bff007e24 */ /* 0x003fe2000f8e00ff */
[----:B------:R-:W-:Y:S01]  /*1d60*/  UMOV UR5, 0xc0000010 ;  /* 0xc000001000057882 */ /* 0x000fe20000000000 */
[----:B------:R-:W-:-:S03]  /*1d70*/  UMOV UR7, 0xc0000010 ;  /* 0xc000001000077882 */ /* 0x000fc60000000000 */
[----:B------:R-:W-:-:S03]  /*1d80*/  ISETP.GE.AND P1, PT, R0, 0x1, PT ;  /* 0x000000010000780c */ /* 0x000fc60003f26270 */
[----:B------:R-:W-:Y:S03]  /*1d90*/  IGMMA.64x96x32.S8.S8 R24, gdesc[UR4], RZ, !UPT, gsb0 ;  /* 0x02a00000041879f1 */ /* 0x000fe6000c0410ff */
[----:B------:R-:W-:-:S07]  /*1da0*/  WARPGROUP.DEPBAR.LE gsb0, 0x0 ;  /* 0x00008000000079c5 */ /* 0x000fce0000010000 */
[----:B------:R-:W-:Y:S05]  /*1db0*/  @!P1 BRA `(.L_x_22) ;  /* 0x0000000000b49947 */ /* 0x000fea0003800000 */
[----:B------:R-:W-:Y:S01]  /*1dc0*/  UIADD3 UR4, UR39, 0x1, URZ ;  /* 0x0000000127047890 */ /* 0x000fe2000fffe03f */
[----:B------:R-:W-:Y:S01]  /*1dd0*/  IMAD.U32 R0, RZ, RZ, UR43 ;  /* 0x0000002bff007e24 */ /* 0x000fe2000f8e00ff */
[----:B------:R-:W-:Y:S02]  /*1de0*/  UMOV UR9, UR39 ;  /* 0x0000002700097c82 */ /* 0x000fe40008000000 */
[----:B------:R-:W-:-:S04]  /*1df0*/  UISETP.NE.AND UP0, UPT, UR4, 0x2d, UPT ;  /* 0x0000002d0400788c */ /* 0x000fc8000bf05270 */
[----:B------:R-:W-:Y:S02]  /*1e00*/  USEL UR5, URZ, 0x1, UP0 ;  /* 0x000000013f057887 */ /* 0x000fe40008000000 */
[----:B------:R-:W-:Y:S02]  /*1e10*/  USEL UR8, UR4, URZ, UP0 ;  /* 0x0000003f04087287 */ /* 0x000fe40008000000 */
[----:B------:R-:W-:-:S06]  /*1e20*/  ULOP3.LUT UR5, UR38, UR5, URZ, 0x3c, !UPT ;  /* 0x0000000526057292 */ /* 0x000fcc000f8e3c3f */
[----:B------:R-:W-:-:S07]  /*1e30*/  IMAD.U32 R5, RZ, RZ, UR5 ;  /* 0x00000005ff057e24 */ /* 0x000fce000f8e00ff */
.L_x_29:
[----:B01----:R-:W-:Y:S05]  /*1e40*/  @!P0 BRA `(.L_x_23) ;  /* 0x0000000000048947 */ /* 0x003fea0003800000 */
[----:B------:R-:W-:Y:S01]  /*1e50*/  BPT.TRAP 0x1 ;  /* 0x000000040000795c */ /* 0x000fe20000300000 */
.L_x_23:
[----:B------:R-:W-:Y:S01]  /*1e60*/  ULEA UR4, UR8, UR42, 0x3 ;  /* 0x0000002a08047291 */ /* 0x000fe2000f8e183f */
[----:B------:R-:W-:-:S08]  /*1e70*/  SHF.L.U32 R3, R5, 0x1f, RZ ;  /* 0x0000001f05037819 */ /* 0x000fd000000006ff */
[----:B------:R0:W1:Y:S01]  /*1e80*/  SYNCS.PHASECHK.TRANS64.TRYWAIT P1, [UR4], R3 ;  /* 0x00000003ff0075a7 */ /* 0x0000620008020144 */
[----:B------:R-:W-:Y:S05]  /*1e90*/  @!P0 BRA `(.L_x_24) ;  /* 0x0000000000048947 */ /* 0x000fea0003800000 */
[----:B------:R-:W-:Y:S01]  /*1ea0*/  BPT.TRAP 0x1 ;  /* 0x000000040000795c */ /* 0x000fe20000300000 */
.L_x_24:
[----:B-1----:R-:W-:Y:S05]  /*1eb0*/  @P1 BRA `(.L_x_25) ;  /* 0x0000000000081947 */ /* 0x002fea0003800000 */
[----:B------:R-:W1:Y:S02]  /*1ec0*/  SYNCS.PHASECHK.TRANS64.TRYWAIT P1, [UR4], R3 ;  /* 0x00000003ff0075a7 */ /* 0x000e640008020144 */
[----:B-1----:R-:W-:Y:S05]  /*1ed0*/  @!P1 BRA `(.L_x_26) ;  /* 0x00000058005c9947 */ /* 0x002fea0003800000 */
.L_x_25:
[----:B------:R-:W-:Y:S01]  /*1ee0*/  ULEA UR4, UR8, UR46, 0x7 ;  /* 0x0000002e08047291 */ /* 0x000fe2000f8e383f */
[----:B------:R-:W-:Y:S01]  /*1ef0*/  WARPGROUP.ARRIVE ;  /* 0x00000000000079c5 */ /* 0x000fe20000000000 */
[----:B------:R-:W-:Y:S01]  /*1f00*/  UIMAD UR6, UR8, 0xc0, UR41 ;  /* 0x000000c0080678a4 */ /* 0x000fe2000f8e0229 */
[----:B------:R-:W-:Y:S01]  /*1f10*/  UMOV UR5, 0xc0000010 ;  /* 0xc000001000057882 */ /* 0x000fe20000000000 */
[----:B------:R-:W-:-:S07]  /*1f20*/  UMOV UR7, 0xc0000010 ;  /* 0xc000001000077882 */ /* 0x000fce0000000000 */
[----:B------:R-:W-:Y:S03]  /*1f30*/  IGMMA.64x96x32.S8.S8 R24, gdesc[UR4], R24, gsb0 ;  /* 0x02a00000041879f1 */ /* 0x000fe60008041018 */
[----:B------:R-:W-:Y:S02]  /*1f40*/  WARPGROUP.DEPBAR.LE gsb0, 0x0 ;  /* 0x00008000000079c5 */ /* 0x000fe40000010000 */
[----:B------:R-:W-:Y:S05]  /*1f50*/  @!P0 BRA `(.L_x_27) ;  /* 0x0000000000048947 */ /* 0x000fea0003800000 */
[----:B------:R-:W-:Y:S01]  /*1f60*/  BPT.TRAP 0x1 ;  /* 0x000000040000795c */ /* 0x000fe20000300000 */
.L_x_27:
[----:B------:R-:W-:Y:S01]  /*1f70*/  ULEA UR4, UR9, UR42, 0x3 ;  /* 0x0000002a09047291 */ /* 0x000fe2000f8e183f */
[----:B------:R-:W-:-:S03]  /*1f80*/  ISETP.GT.U32.AND P1, PT, R23, 0x1, PT ;  /* 0x000000011700780c */ /* 0x000fc60003f24070 */
[----:B------:R-:W-:-:S04]  /*1f90*/  UIADD3 UR4, UR4, 0x168, URZ ;  /* 0x0000016804047890 */ /* 0x000fc8000fffe03f */
[----:B------:R-:W-:-:S09]  /*1fa0*/  UPRMT UR4, URZ, 0x654, UR4 ;  /* 0x000006543f047896 */ /* 0x000fd20008000004 */
[----:B------:R-:W-:Y:S01]  /*1fb0*/  SYNCS.ARRIVE.TRANS64.RED.A1T0 RZ, [UR4], RZ ;  /* 0x000000ffffff79a7 */ /* 0x000fe20008100404 */
[----:B------:R-:W-:Y:S05]  /*1fc0*/  @P1 BRA `(.L_x_28) ;  /* 0x0000000000041947 */ /* 0x000fea0003800000 */
[----:B------:R-:W-:Y:S01]  /*1fd0*/  BPT.TRAP 0x1 ;  /* 0x000000040000795c */ /* 0x000fe20000300000 */
.L_x_28:
[----:B------:R-:W-:Y:S01]  /*1fe0*/  UIADD3 UR8, UR8, 0x1, URZ ;  /* 0x0000000108087890 */ /* 0x000fe2000fffe03f */
[C---:B------:R-:W-:Y:S01]  /*1ff0*/  ISETP.GT.AND P1, PT, R0.reuse, 0x1, PT ;  /* 0x000000010000780c */ /* 0x040fe20003f24270 */
[----:B------:R-:W-:Y:S01]  /*2000*/  UIADD3 UR9, UR9, 0x1, URZ ;  /* 0x0000000109097890 */ /* 0x000fe2000fffe03f */
[----:B------:R-:W-:Y:S01]  /*2010*/  VIADD R0, R0, 0xffffffff ;  /* 0xffffffff00007836 */ /* 0x000fe20000000000 */
[----:B------:R-:W-:Y:S02]  /*2020*/  UISETP.NE.AND UP0, UPT, UR8, 0x2d, UPT ;  /* 0x0000002d0800788c */ /* 0x000fe4000bf05270 */
[----:B------:R-:W-:Y:S02]  /*2030*/  UISETP.NE.AND UP1, UPT, UR9, 0x2d, UPT ;  /* 0x0000002d0900788c */ /* 0x000fe4000bf25270 */
[----:B------:R-:W-:Y:S02]  /*2040*/  USEL UR4, URZ, 0x1, UP0 ;  /* 0x000000013f047887 */ /* 0x000fe40008000000 */
[----:B------:R-:W-:-:S02]  /*2050*/  USEL UR8, UR8, URZ, UP0 ;  /* 0x0000003f08087287 */ /* 0x000fc40008000000 */
[----:B------:R-:W-:Y:S02]  /*2060*/  USEL UR9, UR9, URZ, UP1 ;  /* 0x0000003f09097287 */ /* 0x000fe40008800000 */
[----:B------:R-:W-:Y:S01]  /*2070*/  LOP3.LUT R5, R5, UR4, RZ, 0x3c, !PT ;  /* 0x0000000405057c12 */ /* 0x000fe2000f8e3cff */
[----:B------:R-:W-:Y:S09]  /*2080*/  @P1 BRA `(.L_x_29) ;  /* 0xfffffffc006c1947 */ /* 0x000ff2000383ffff */
.L_x_22:
[----:B------:R-:W2:Y:S01]  /*2090*/  LDC R0, c[0x0][0x28c] ;  /* 0x0000a300ff007b82 */ /* 0x000ea20000000800 */
[----:B01----:R-:W-:-:S04]  /*20a0*/  IMAD.U32 R3, RZ, RZ, UR49 ;  /* 0x00000031ff037e24 */ /* 0x003fc8000f8e00ff */
[----:B------:R0:W-:Y:S01]  /*20b0*/  SYNCS.ARRIVE.TRANS64.A1T0 RZ, [R3+UR48], RZ ;  /* 0x000000ff03ff79a7 */ /* 0x0001e20008100030 */
[----:B--2---:R-:W-:-:S13]  /*20c0*/  ISETP.GE.AND P1, PT, R0, 0x1, PT ;  /* 0x000000010000780c */ /* 0x004fda0003f26270 */
[----:B0-----:R-:W-:Y:S05]  /*20d0*/  @!P1 BRA `(.L_x_30) ;  /* 0x00000000003c9947 */ /* 0x001fea0003800000 */
[----:B------:R-:W-:Y:S05]  /*20e0*/  @!P0 BRA `(.L_x_31) ;  /* 0x0000000000048947 */ /* 0x000fea0003800000 */
[----:B------:R-:W-:Y:S01]  /*20f0*/  BPT.TRAP 0x1 ;  /* 0x000000040000795c */ /* 0x000fe20000300000 */
.L_x_31:
[----:B------:R-:W-:Y:S01]  /*2100*/  UIADD3 UR6, UR39, UR43, URZ ;  /* 0x0000002b27067290 */ /* 0x000fe2000fffe03f */
[----:B------:R-:W-:-:S03]  /*2110*/  ISETP.GT.U32.AND P0, PT, R23, 0x1, PT ;  /* 0x000000011700780c */ /* 0x000fc60003f04070 */
[----:B------:R-:W-:-:S04]  /*2120*/  UIMAD.WIDE.U32 UR4, UR6, 0x6c16c16d, URZ ;  /* 0x6c16c16d060478a5 */ /* 0x000fc8000f8e003f */
[----:B------:R-:W-:-:S04]  /*2130*/  UIADD3 UR4, UR6, -UR5, URZ ;  /* 0x8000000506047290 */ /* 0x000fc8000fffe03f */
[----:B------:R-:W-:-:S04]  /*2140*/  ULEA.HI UR4, UR4, UR5, URZ, 0x1f ;  /* 0x0000000504047291 */ /* 0x000fc8000f8ff83f */
[----:B------:R-:W-:-:S04]  /*2150*/  USHF.R.U32.HI UR4, URZ, 0x5, UR4 ;  /* 0x000000053f047899 */ /* 0x000fc80008011604 */
[----:B------:R-:W-:-:S04]  /*2160*/  UIMAD UR4, UR4, -0x2d, UR6 ;  /* 0xffffffd3040478a4 */ /* 0x000fc8000f8e0206 */
[----:B------:R-:W-:-:S04]  /*2170*/  ULEA UR4, UR4, UR42, 0x3 ;  /* 0x0000002a04047291 */ /* 0x000fc8000f8e183f */
[----:B------:R-:W-:-:S04]  /*2180*/  UIADD3 UR4, UR4, 0x168, URZ ;  /* 0x0000016804047890 */ /* 0x000fc8000fffe03f */
[----:B------:R-:W-:-:S09]  /*2190*/  UPRMT UR4, URZ, 0x654, UR4 ;  /* 0x000006543f047896 */ /* 0x000fd20008000004 */
[----:B------:R-:W-:Y:S01]  /*21a0*/  SYNCS.ARRIVE.TRANS64.RED.A1T0 RZ, [UR4], RZ ;  /* 0x000000ffffff79a7 */ /* 0x000fe20008100404 */
[----:B------:R-:W-:Y:S05]  /*21b0*/  @P0 BRA `(.L_x_30) ;  /* 0x0000000000040947 */ /* 0x000fea0003800000 */
[----:B------:R-:W-:Y:S01]  /*21c0*/  BPT.TRAP 0x1 ;  /* 0x000000040000795c */ /* 0x000fe20000300000 */
.L_x_30:
[----:B------:R-:W-:Y:S01]  /*21d0*/  SHF.L.U32 R3, R85, 0x1f, RZ ;  /* 0x0000001f55037819 */ /* 0x000fe200000006ff */
[----:B------:R-:W-:Y:S01]  /*21e0*/  UISETP.GE.U32.AND UP1, UPT, UR47, 0x2d, UPT ;  /* 0x0000002d2f00788c */ /* 0x000fe2000bf26070 */
[----:B------:R-:W-:Y:S01]  /*21f0*/  IMAD.SHL.U32 R0, R22, 0x40, RZ ;  /* 0x0000004016007824 */ /* 0x000fe200078e00ff */
[----:B------:R-:W-:Y:S01]  /*2200*/  UIADD3 UR39, UR39, UR47, URZ ;  /* 0x0000002f27277290 */ /* 0x000fe2000fffe03f */
[----:B------:R-:W0:Y:S03]  /*2210*/  SYNCS.PHASECHK.TRANS64.TRYWAIT P0, [UR44+0x8], R3 ;  /* 0x00000803ff0075a7 */ /* 0x000e26000800016c */
[----:B------:R-:W-:-:S04]  /*2220*/  UISETP.GT.U32.AND UP0, UPT, UR39, 0x2c, UPT ;  /* 0x0000002c2700788c */ /* 0x000fc8000bf04070 */
[----:B------:R-:W-:Y:S02]  /*2230*/  UISETP.LT.U32.AND UP0, UPT, UR47, 0x2d, UP0 ;  /* 0x0000002d2f00788c */ /* 0x000fe40008701070 */
[----:B------:R-:W-:Y:S02]  /*2240*/  @UP1 UIMAD.WIDE.U32 UR4, UR39, 0x6c16c16d, URZ ;  /* 0x6c16c16d270418a5 */ /* 0x000fe4000f8e003f */
[----:B------:R-:W-:Y:S02]  /*2250*/  USEL UR6, URZ, 0x1, !UP0 ;  /* 0x000000013f067887 */ /* 0x000fe4000c000000 */
[----:B------:R-:W-:Y:S02]  /*2260*/  @UP1 UIADD3 UR4, UR39, -UR5, URZ ;  /* 0x8000000527041290 */ /* 0x000fe4000fffe03f */
[----:B------:R-:W-:Y:S02]  /*2270*/  ULOP3.LUT UR38, UR38, UR6, URZ, 0x3c, !UPT ;  /* 0x0000000626267292 */ /* 0x000fe4000f8e3c3f */
[----:B------:R-:W-:-:S04]  /*2280*/  @UP1 ULEA.HI UR4, UR4, UR5, URZ, 0x1f ;  /* 0x0000000504041291 */ /* 0x000fc8000f8ff83f */
[----:B------:R-:W-:-:S04]  /*2290*/  @UP1 USHF.R.U32.HI UR4, URZ, 0x5, UR4 ;  /* 0x000000053f041899 */ /* 0x000fc80008011604 */
[----:B------:R-:W-:Y:S01]  /*22a0*/  @UP1 ULOP3.LUT UR38, UR38, 0x1, UR4, 0x78, !UPT ;  /* 0x0000000126261892 */ /* 0x000fe2000f8e7804 */
[----:B0-----:R-:W-:Y:S11]  /*22b0*/  @!P0 BRA `(.L_x_32) ;  /* 0x00000054007c8947 */ /* 0x001ff60003800000 */
.L_x_199:
[----:B------:R-:W-:Y:S01]  /*22c0*/  ULDC UR4, c[0x0][0x284] ;  /* 0x0000a10000047ab9 */ /* 0x000fe20000000800 */
[----:B------:R-:W-:Y:S01]  /*22d0*/  IMAD R13, R19, 0x60, RZ ;  /* 0x00000060130d7824 */ /* 0x000fe200078e02ff */
[----:B------:R-:W-:Y:S01]  /*22e0*/  ISETP.GE.AND P0, PT, R0, UR4, PT ;  /* 0x0000000400007c0c */ /* 0x000fe2000bf06270 */
[----:B------:R-:W-:-:S03]  /*22f0*/  ULDC UR4, c[0x0][0x288] ;  /* 0x0000a20000047ab9 */ /* 0x000fc60000000800 */
[----:B------:R-:W-:-:S13]  /*2300*/  ISETP.GE.OR P0, PT, R13, UR4, P0 ;  /* 0x000000040d007c0c */ /* 0x000fda0008706670 */
[----:B------:R-:W-:Y:S05]  /*2310*/  @P0 BRA `(.L_x_33) ;  /* 0x0000002400c80947 */ /* 0x000fea0003800000 */
[----:B------:R-:W1:Y:S01]  /*2320*/  LDC.64 R8, c[0x0][0x5c8] ;  /* 0x00017200ff087b82 */ /* 0x000e620000000a00 */
[----:B------:R-:W-:Y:S01]  /*2330*/  SHF.R.S32.HI R11, RZ, 0x1f, R18 ;  /* 0x0000001fff0b7819 */ /* 0x000fe20000011412 */
[----:B------:R-:W-:Y:S01]  /*2340*/  ULDC.64 UR4, c[0x0][0x5d0] ;  /* 0x0001740000047ab9 */ /* 0x000fe20000000a00 */
[----:B------:R-:W-:Y:S01]  /*2350*/  SHF.R.S32.HI R10, RZ, 0x1f, R13 ;  /* 0x0000001fff0a7819 */ /* 0x000fe2000001140d */
[----:B0-----:R-:W-:Y:S01]  /*2360*/  IMAD.WIDE.U32 R4, R18, UR4, R76 ;  /* 0x0000000412047c25 */ /* 0x001fe2000f8e004c */
[----:B------:R-:W-:Y:S03]  /*2370*/  BSSY B0, `(.L_x_33) ;  /* 0x000026c000007945 */ /* 0x000fe60003800000 */
[----:B------:R-:W-:Y:S01]  /*2380*/  IMAD R3, R11, UR4, RZ ;  /* 0x000000040b037c24 */ /* 0x000fe2000f8e02ff */
[----:B------:R-:W-:Y:S01]  /*2390*/  IADD3 R4, P0, R13, R4, RZ ;  /* 0x000000040d047210 */ /* 0x000fe20007f1e0ff */
[----:B------:R-:W-:-:S04]  /*23a0*/  IMAD.WIDE R14, R22, 0x40, R74 ;  /* 0x00000040160e7825 */ /* 0x000fc800078e024a */
[----:B------:R-:W-:Y:S01]  /*23b0*/  IMAD R3, R18, UR5, R3 ;  /* 0x0000000512037c24 */ /* 0x000fe2000f8e0203 */
[----:B------:R-:W-:Y:S01]  /*23c0*/  ULDC.64 UR4, c[0x0][0x5c0] ;  /* 0x0001700000047ab9 */ /* 0x000fe20000000a00 */
[----:B------:R-:W-:Y:S02]  /*23d0*/  IMAD.IADD R20, R83, 0x1, -R0 ;  /* 0x0000000153147824 */ /* 0x000fe400078e0a00 */
[----:B------:R-:W-:Y:S01]  /*23e0*/  IMAD.IADD R19, R79, 0x1, -R13 ;  /* 0x000000014f137824 */ /* 0x000fe200078e0a0d */
[----:B------:R-:W-:Y:S01]  /*23f0*/  IADD3.X R5, R10, R5, R3, P0, !PT ;  /* 0x000000050a057210 */ /* 0x000fe200007fe403 */
[-C--:B-1----:R-:W-:Y:S02]  /*2400*/  IMAD R3, R15, R8.reuse, RZ ;  /* 0x000000080f037224 */ /* 0x082fe400078e02ff */
[----:B------:R-:W-:-:S04]  /*2410*/  IMAD.WIDE.U32 R4, R14, R8, R4 ;  /* 0x000000080e047225 */ /* 0x000fc800078e0004 */
[----:B------:R-:W-:Y:S01]  /*2420*/  IMAD R3, R14, R9, R3 ;  /* 0x000000090e037224 */ /* 0x000fe200078e0203 */
[----:B------:R-:W-:-:S04]  /*2430*/  IADD3 R4, P0, R4, UR4, RZ ;  /* 0x0000000404047c10 */ /* 0x000fc8000ff1e0ff */
[----:B------:R-:W-:Y:S02]  /*2440*/  IADD3.X R5, R5, UR5, R3, P0, !PT ;  /* 0x0000000505057c10 */ /* 0x000fe400087fe403 */
[----:B-----5:R-:W-:Y:S02]  /*2450*/  ISETP.NE.AND P0, PT, R73, RZ, PT ;  /* 0x000000ff4900720c */ /* 0x020fe40003f05270 */
[----:B------:R-:W-:-:S04]  /*2460*/  LEA R6, P1, R8, R4, 0x3 ;  /* 0x0000000408067211 */ /* 0x000fc800078218ff */
[----:B------:R-:W-:-:S07]  /*2470*/  LEA.HI.X R7, R8, R5, R9, 0x3, P1 ;  /* 0x0000000508077211 */ /* 0x000fce00008f1c09 */
[----:B------:R-:W-:Y:S05]  /*2480*/  @!P0 BRA `(.L_x_34) ;  /* 0x0000001c00208947 */ /* 0x000fea0003800000 */
[----:B------:R-:W0:Y:S01]  /*2490*/  LDC.64 R86, c[0x0][0x5b0] ;  /* 0x00016c00ff567b82 */ /* 0x000e220000000a00 */
[----:B------:R-:W-:Y:S01]  /*24a0*/  ULDC.64 UR4, c[0x0][0x5b8] ;  /* 0x00016e0000047ab9 */ /* 0x000fe20000000a00 */
[----:B------:R-:W-:Y:S01]  /*24b0*/  ISETP.GE.AND P1, PT, R20, 0x1, PT ;  /* 0x000000011400780c */ /* 0x000fe20003f26270 */
[C---:B------:R-:W-:Y:S01]  /*24c0*/  IMAD.WIDE.U32 R8, R18.reuse, UR4, R76 ;  /* 0x0000000412087c25 */ /* 0x040fe2000f8e004c */
[----:B------:R-:W-:Y:S02]  /*24d0*/  BSSY B1, `(.L_x_35) ;  /* 0x000000e000017945 */ /* 0x000fe40003800000 */
[----:B------:R-:W-:Y:S01]  /*24e0*/  ISETP.LT.OR P5, PT, R19, 0x1, !P1 ;  /* 0x000000011300780c */ /* 0x000fe20004fa1670 */
[----:B------:R-:W-:Y:S01]  /*24f0*/  IMAD R3, R11, UR4, RZ ;  /* 0x000000040b037c24 */ /* 0x000fe2000f8e02ff */
[----:B------:R-:W1:Y:S01]  /*2500*/  LDC.64 R88, c[0x0][0x5a8] ;  /* 0x00016a00ff587b82 */ /* 0x000e620000000a00 */
[----:B------:R-:W-:Y:S02]  /*2510*/  IADD3 R12, P0, R13, R8, RZ ;  /* 0x000000080d0c7210 */ /* 0x000fe40007f1e0ff */
[----:B------:R-:W-:-:S05]  /*2520*/  IMAD R3, R18, UR5, R3 ;  /* 0x0000000512037c24 */ /* 0x000fca000f8e0203 */
[----:B------:R-:W-:Y:S01]  /*2530*/  IADD3.X R13, R10, R9, R3, P0, !PT ;  /* 0x000000090a0d7210 */ /* 0x000fe200007fe403 */
[-C--:B0-----:R-:W-:Y:S02]  /*2540*/  IMAD R0, R15, R86.reuse, RZ ;  /* 0x000000560f007224 */ /* 0x081fe400078e02ff */
[----:B------:R-:W-:-:S04]  /*2550*/  IMAD.WIDE.U32 R8, R14, R86, R12 ;  /* 0x000000560e087225 */ /* 0x000fc800078e000c */
[----:B------:R-:W-:Y:S01]  /*2560*/  IMAD R21, R14, R87, R0 ;  /* 0x000000570e157224 */ /* 0x000fe200078e0200 */
[----:B-1----:R-:W-:-:S04]  /*2570*/  IADD3 R8, P0, R8, R88, RZ ;  /* 0x0000005808087210 */ /* 0x002fc80007f1e0ff */
[----:B------:R-:W-:Y:S01]  /*2580*/  IADD3.X R9, R89, R9, R21, P0, !PT ;  /* 0x0000000959097210 */ /* 0x000fe200007fe415 */
[----:B------:R-:W-:Y:S08]  /*2590*/  @P5 BRA `(.L_x_36) ;  /* 0x0000000000045947 */ /* 0x000ff00003800000 */
[----:B------:R0:W5:Y:S02]  /*25a0*/  LDG.E.U8 R84, desc[UR36][R8.64] ;  /* 0x0000002408547981 */ /* 0x000164000c1e1100 */
.L_x_36:
[----:B------:R-:W-:Y:S05]  /*25b0*/  BSYNC B1 ;  /* 0x0000000000017941 */ /* 0x000fea0003800000 */
.L_x_35:
[----:B-----5:R-:W-:Y:S01]  /*25c0*/  LOP3.LUT R0, R84, 0xffff, RZ, 0xc0, !PT ;  /* 0x0000ffff54007812 */ /* 0x020fe200078ec0ff */
[----:B------:R-:W-:Y:S01]  /*25d0*/  IMAD.SHL.U32 R10, R86, 0x8, RZ ;  /* 0x00000008560a7824 */ /* 0x000fe200078e00ff */
[----:B------:R-:W-:Y:S01]  /*25e0*/  ISETP.LT.OR P2, PT, R19, 0x2, !P1 ;  /* 0x000000021300780c */ /* 0x000fe20004f41670 */
[----:B------:R-:W-:Y:S01]  /*25f0*/  BSSY B1, `(.L_x_37) ;  /* 0x000000e000017945 */ /* 0x000fe20003800000 */
[----:B------:R-:W-:Y:S02]  /*2600*/  PRMT R0, R0, 0x8880, RZ ;  /* 0x0000888000007816 */ /* 0x000fe400000000ff */
[----:B------:R-:W-:Y:S02]  /*2610*/  SHF.L.U64.HI R11, R86, 0x3, R87 ;  /* 0x00000003560b7819 */ /* 0x000fe40000010257 */
[----:B------:R-:W-:Y:S01]  /*2620*/  ISETP.GE.AND P0, PT, R20, 0x9, PT ;  /* 0x000000091400780c */ /* 0x000fe20003f06270 */
[----:B------:R-:W-:Y:S02]  /*2630*/  IMAD R3, R0, R73, RZ ;  /* 0x0000004900037224 */ /* 0x000fe400078e02ff */
[----:B------:R-:W-:-:S04]  /*2640*/  IMAD.WIDE.U32 R10, R14, R86, R10 ;  /* 0x000000560e0a7225 */ /* 0x000fc800078e000a */
[----:B------:R-:W-:Y:S01]  /*2650*/  @!P5 IMAD R15, R24, R72, R3 ;  /* 0x00000048180fd224 */ /* 0x000fe200078e0203 */
[----:B------:R-:W-:Y:S01]  /*2660*/  IADD3 R10, P3, P4, R12, R88, R10 ;  /* 0x000000580c0a7210 */ /* 0x000fe20007c7e00a */
[----:B------:R-:W-:-:S03]  /*2670*/  IMAD.IADD R14, R21, 0x1, R11 ;  /* 0x00000001150e7824 */ /* 0x000fc600078e020b */
[----:B------:R1:W-:Y:S01]  /*2680*/  @!P5 STG.E.U8 desc[UR36][R4.64], R15 ;  /* 0x0000000f0400d986 */ /* 0x0003e2000c101124 */
[----:B------:R-:W-:Y:S08]  /*2690*/  @P2 BRA `(.L_x_38) ;  /* 0x00000000000c2947 */ /* 0x000ff00003800000 */
[----:B------:R-:W2:Y:S02]  /*26a0*/  LDG.E.U8 R84, desc[UR36][R8.64+0x1] ;  /* 0x0000012408547981 */ /* 0x000ea4000c1e1100 */
[----:B--2---:R-:W-:-:S05]  /*26b0*/  PRMT R0, R84, 0x8880, RZ ;  /* 0x0000888054007816 */ /* 0x004fca00000000ff */
[----:B------:R-:W-:-:S07]  /*26c0*/  IMAD R3, R0, R73, RZ ;  /* 0x0000004900037224 */ /* 0x000fce00078e02ff */
.L_x_38:
[----:B------:R-:W-:Y:S05]  /*26d0*/  BSYNC B1 ;  /* 0x0000000000017941 */ /* 0x000fea0003800000 */
.L_x_37:
[----:B------:R-:W-:Y:S01]  /*26e0*/  ISETP.LT.OR P5, PT, R19, 0x1, !P0 ;  /* 0x000000011300780c */ /* 0x000fe200047a1670 */
[----:B------:R-:W-:Y:S01]  /*26f0*/  @!P2 IMAD R25, R25, R72, R3 ;  /* 0x000000481919a224 */ /* 0x000fe200078e0203 */
[----:B------:R-:W-:Y:S01]  /*2700*/  BSSY B1, `(.L_x_39) ;  /* 0x000000a000017945 */ /* 0x000fe20003800000 */
[----:B------:R-:W-:Y:S02]  /*2710*/  IADD3.X R11, R13, R89, R14, P3, P4 ;  /* 0x000000590d0b7210 */ /* 0x000fe40001fe840e */
[C---:B------:R-:W-:Y:S01]  /*2720*/  ISETP.LT.OR P3, PT, R19.reuse, 0x2, !P0 ;  /* 0x000000021300780c */ /* 0x040fe20004761670 */
[----:B------:R2:W-:Y:S01]  /*2730*/  @!P2 STG.E.U8 desc[UR36][R4.64+0x1], R25 ;  /* 0x000001190400a986 */ /* 0x0005e2000c101124 */
[C---:B------:R-:W-:Y:S02]  /*2740*/  ISETP.LT.OR P4, PT, R19.reuse, 0x9, !P1 ;  /* 0x000000091300780c */ /* 0x040fe40004f81670 */
[----:B------:R-:W-:-:S04]  /*2750*/  ISETP.LT.OR P2, PT, R19, 0xa, !P1 ;  /* 0x0000000a1300780c */ /* 0x000fc80004f41670 */
[----:B------:R-:W-:Y:S09]  /*2760*/  @P5 BRA `(.L_x_40) ;  /* 0x00000000000c5947 */ /* 0x000ff20003800000 */
[----:B------:R-:W3:Y:S02]  /*2770*/  LDG.E.U8 R84, desc[UR36][R10.64] ;  /* 0x000000240a547981 */ /* 0x000ee4000c1e1100 */
[----:B---3--:R-:W-:-:S05]  /*2780*/  PRMT R0, R84, 0x8880, RZ ;  /* 0x0000888054007816 */ /* 0x008fca00000000ff */
[----:B------:R-:W-:-:S07]  /*2790*/  IMAD R3, R0, R73, RZ ;  /* 0x0000004900037224 */ /* 0x000fce00078e02ff */
.L_x_40:
[----:B------:R-:W-:Y:S05]  /*27a0*/  BSYNC B1 ;  /* 0x0000000000017941 */ /* 0x000fea0003800000 */
.L_x_39:
[----:B------:R-:W-:Y:S01]  /*27b0*/  @!P5 IMAD R13, R26, R72, R3 ;  /* 0x000000481a0dd224 */ /* 0x000fe200078e0203 */
[----:B------:R-:W-:Y:S04]  /*27c0*/  BSSY B1, `(.L_x_41) ;  /* 0x0000006000017945 */ /* 0x000fe80003800000 */
[----:B------:R3:W-:Y:S01]  /*27d0*/  @!P5 STG.E.U8 desc[UR36][R6.64], R13 ;  /* 0x0000000d0600d986 */ /* 0x0007e2000c101124 */
[----:B------:R-:W-:Y:S05]  /*27e0*/  @P3 BRA `(.L_x_42) ;  /* 0x00000000000c3947 */ /* 0x000fea0003800000 */
[----:B------:R-:W4:Y:S02]  /*27f0*/  LDG.E.U8 R84, desc[UR36][R10.64+0x1] ;  /* 0x000001240a547981 */ /* 0x000f24000c1e1100 */
[----:B----4-:R-:W-:-:S05]  /*2800*/  PRMT R0, R84, 0x8880, RZ ;  /* 0x0000888054007816 */ /* 0x010fca00000000ff */
[----:B------:R-:W-:-:S07]  /*2810*/  IMAD R3, R0, R73, RZ ;  /* 0x0000004900037224 */ /* 0x000fce00078e02ff */
.L_x_42:
[----:B------:R-:W-:Y:S05]  /*2820*/  BSYNC B1 ;  /* 0x0000000000017941 */ /* 0x000fea0003800000 */
.L_x_41:
[----:B------:R-:W-:Y:S01]  /*2830*/  @!P3 IMAD R27, R27, R72, R3 ;  /* 0x000000481b1bb224 */ /* 0x000fe200078e0203 */
[----:B------:R-:W-:Y:S04]  /*2840*/  BSSY B1, `(.L_x_43) ;  /* 0x0000006000017945 */ /* 0x000fe80003800000 */
[----:B------:R4:W-:Y:S01]  /*2850*/  @!P3 STG.E.U8 desc[UR36][R6.64+0x1], R27 ;  /* 0x0000011b0600b986 */ /* 0x0009e2000c101124 */
[----:B------:R-:W-:Y:S05]  /*2860*/  @P4 BRA `(.L_x_44) ;  /* 0x00000000000c4947 */ /* 0x000fea0003800000 */
[----:B------:R-:W5:Y:S02]  /*2870*/  LDG.E.U8 R84, desc[UR36][R8.64+0x8] ;  /* 0x0000082408547981 */ /* 0x000f64000c1e1100 */
[----:B-----5:R-:W-:-:S05]  /*2880*/  PRMT R0, R84, 0x8880, RZ ;  /* 0x0000888054007816 */ /* 0x020fca00000000ff */
[----:B------:R-:W-:-:S07]  /*2890*/  IMAD R3, R0, R73, RZ ;  /* 0x0000004900037224 */ /* 0x000fce00078e02ff */
.L_x_44:
[----:B------:R-:W-:Y:S05]  /*28a0*/  BSYNC B1 ;  /* 0x0000000000017941 */ /* 0x000fea0003800000 */
.L_x_43:
[----:B---3--:R-:W-:Y:S01]  /*28b0*/  @!P4 IMAD R13, R28, R72, R3 ;  /* 0x000000481c0dc224 */ /* 0x008fe200078e0203 */
[----:B------:R-:W-:Y:S04]  /*28c0*/  BSSY B1, `(.L_x_45) ;  /* 0x0000006000017945 */ /* 0x000fe80003800000 */
[----:B------:R3:W-:Y:S01]  /*28d0*/  @!P4 STG.E.U8 desc[UR36][R4.64+0x8], R13 ;  /* 0x0000080d0400c986 */ /* 0x0007e2000c101124 */
[----:B------:R-:W-:Y:S05]  /*28e0*/  @P2 BRA `(.L_x_46) ;  /* 0x00000000000c2947 */ /* 0x000fea0003800000 */
[----:B------:R-:W5:Y:S02]  /*28f0*/  LDG.E.U8 R84, desc[UR36][R8.64+0x9] ;  /* 0x0000092408547981 */ /* 0x000f64000c1e1100 */
[----:B-----5:R-:W-:-:S05]  /*2900*/  PRMT R0, R84, 0x8880, RZ ;  /* 0x0000888054007816 */ /* 0x020fca00000000ff */
[----:B------:R-:W-:-:S07]  /*2910*/  IMAD R3, R0, R73, RZ ;  /* 0x0000004900037224 */ /* 0x000fce00078e02ff */
.L_x_46:
[----:B------:R-:W-:Y:S05]  /*2920*/  BSYNC B1 ;  /* 0x0000000000017941 */ /* 0x000fea0003800000 */
.L_x_45:
[----:B------:R-:W-:Y:S01]  /*2930*/  ISETP.LT.OR P4, PT, R19, 0x9, !P0 ;  /* 0x000000091300780c */ /* 0x000fe20004781670 */
[----:B------:R-:W-:Y:S01]  /*2940*/  @!P2 IMAD R29, R29, R72, R3 ;  /* 0x000000481d1da224 */ /* 0x000fe200078e0203 */
[----:B------:R-:W-:Y:S01]  /*2950*/  BSSY B1, `(.L_x_47) ;  /* 0x0000009000017945 */ /* 0x000fe20003800000 */
[C---:B------:R-:W-:Y:S02]  /*2960*/  ISETP.LT.OR P3, PT, R19.reuse, 0xa, !P0 ;  /* 0x0000000a1300780c */ /* 0x040fe40004761670 */
[C---:B------:R-:W-:Y:S01]  /*2970*/  ISETP.LT.OR P5, PT, R19.reuse, 0x11, !P1 ;  /* 0x000000111300780c */ /* 0x040fe20004fa1670 */
[----:B------:R0:W-:Y:S01]  /*2980*/  @!P2 STG.E.U8 desc[UR36][R4.64+0x9], R29 ;  /* 0x0000091d0400a986 */ /* 0x0001e2000c101124 */
[----:B------:R-:W-:-:S06]  /*2990*/  ISETP.LT.OR P2, PT, R19, 0x12, !P1 ;  /* 0x000000121300780c */ /* 0x000fcc0004f41670 */
[----:B------:R-:W-:Y:S07]  /*29a0*/  @P4 BRA `(.L_x_48) ;  /* 0x00000000000c4947 */ /* 0x000fee0003800000 */
[----:B------:R-:W5:Y:S02]  /*29b0*/  LDG.E.U8 R84, desc[UR36][R10.64+0x8] ;  /* 0x000008240a547981 */ /* 0x000f64000c1e1100 */
[----:B-----5:R-:W-:-:S05]  /*29c0*/  PRMT R0, R84, 0x8880, RZ ;  /* 0x0000888054007816 */ /* 0x020fca00000000ff */
[----:B------:R-:W-:-:S07]  /*29d0*/  IMAD R3, R0, R73, RZ ;  /* 0x0000004900037224 */ /* 0x000fce00078e02ff */
.L_x_48:
[----:B------:R-:W-:Y:S05]  /*29e0*/  BSYNC B1 ;  /* 0x0000000000017941 */ /* 0x000fea0003800000 */
.L_x_47:
[----:B---3--:R-:W-:Y:S01]  /*29f0*/  @!P4 IMAD R13, R30, R72, R3 ;  /* 0x000000481e0dc224 */ /* 0x008fe200078e0203 */
[----:B------:R-:W-:Y:S04]  /*2a00*/  BSSY B1, `(.L_x_49) ;  /* 0x0000006000017945 */ /* 0x000fe80003800000 */
[----:B------:R3:W-:Y:S01]  /*2a10*/  @!P4 STG.E.U8 desc[UR36][R6.64+0x8], R13 ;  /* 0x0000080d0600c986 */ /* 0x0007e2000c101124 */
[----:B------:R-:W-:Y:S05]  /*2a20*/  @P3 BRA `(.L_x_50) ;  /* 0x00000000000c3947 */ /* 0x000fea0003800000 */
[----:B------:R-:W5:Y:S02]  /*2a30*/  LDG.E.U8 R84, desc[UR36][R10.64+0x9] ;  /* 0x000009240a547981 */ /* 0x000f64000c1e1100 */
[----:B-----5:R-:W-:-:S05]  /*2a40*/  PRMT R0, R84, 0x8880, RZ ;  /* 0x0000888054007816 */ /* 0x020fca00000000ff */
[----:B------:R-:W-:-:S07]  /*2a50*/  IMAD R3, R0, R73, RZ ;  /* 0x0000004900037224 */ /* 0x000fce00078e02ff */
.L_x_50:
[----:B------:R-:W-:Y:S05]  /*2a60*/  BSYNC B1 ;  /* 0x0000000000017941 */ /* 0x000fea0003800000 */
.L_x_49:
[----:B------:R-:W-:Y:S01]  /*2a70*/  @!P3 IMAD R31, R31, R72, R3 ;  /* 0x000000481f1fb224 */ /* 0x000fe200078e0203 */
[----:B------:R-:W-:Y:S04]  /*2a80*/  BSSY B1, `(.L_x_51) ;  /* 0x0000006000017945 */ /* 0x000fe80003800000 */
[----:B------:R0:W-:Y:S01]  /*2a90*/  @!P3 STG.E.U8 desc[UR36][R6.64+0x9], R31 ;  /* 0x0000091f0600b986 */ /* 0x0001e2000c101124 */
[----:B------:R-:W-:Y:S05]  /*2aa0*/  @P5 BRA `(.L_x_52) ;  /* 0x00000000000c5947 */ /* 0x000fea0003800000 */
[----:B------:R-:W5:Y:S02]  /*2ab0*/  LDG.E.U8 R84, desc[UR36][R8.64+0x10] ;  /* 0x0000102408547981 */ /* 0x000f64000c1e1100 */
[----:B-----5:R-:W-:-:S05]  /*2ac0*/  PRMT R0, R84, 0x8880, RZ ;  /* 0x0000888054007816 */ /* 0x020fca00000000ff */
[----:B------:R-:W-:-:S07]  /*2ad0*/  IMAD R3, R0, R73, RZ ;  /* 0x0000004900037224 */ /* 0x000fce00078e02ff */
.L_x_52:
[----:B------:R-:W-:Y:S05]  /*2ae0*/  BSYNC B1 ;  /* 0x0000000000017941 */ /* 0x000fea0003800000 */
.L_x_51:
[----:B---3--:R-:W-:Y:S01]  /*2af0*/  @!P5 IMAD R13, R32, R72, R3 ;  /* 0x00000048200dd224 */ /* 0x008fe200078e0203 */
[----:B------:R-:W-:Y:S04]  /*2b00*/  BSSY B1, `(.L_x_53) ;  /* 0x0000006000017945 */ /* 0x000fe80003800000 */
[----:B------:R3:W-:Y:S01]  /*2b10*/  @!P5 STG.E.U8 desc[UR36][R4.64+0x10], R13 ;  /* 0x0000100d0400d986 */ /* 0x0007e2000c101124 */
[----:B------:R-:W-:Y:S05]  /*2b20*/  @P2 BRA `(.L_x_54) ;  /* 0x00000000000c2947 */ /* 0x000fea0003800000 */
[----:B------:R-:W5:Y:S02]  /*2b30*/  LDG.E.U8 R84, desc[UR36][R8.64+0x11] ;  /* 0x0000112408547981 */ /* 0x000f64000c1e1100 */
[----:B-----5:R-:W-:-:S05]  /*2b40*/  PRMT R0, R84, 0x8880, RZ ;  /* 0x0000888054007816 */ /* 0x020fca00000000ff */
[----:B------:R-:W-:-:S07]  /*2b50*/  IMAD R3, R0, R73, RZ ;  /* 0x0000004900037224 */ /* 0x000fce00078e02ff */
.L_x_54:
[----:B------:R-:W-:Y:S05]  /*2b60*/  BSYNC B1 ;  /* 0x0000000000017941 */ /* 0x000fea0003800000 */
.L_x_53:
        /* <DEDUP_REMOVED lines=11> */
.L_x_56:
[----:B------:R-:W-:Y:S05]  /*2c20*/  BSYNC B1 ;  /* 0x0000000000017941 */ /* 0x000fea0003800000 */
.L_x_55:
[----:B---3--:R-:W-:Y:S01]  /*2c30*/  @!P4 IMAD R13, R34, R72, R3 ;  /* 0x00000048220dc224 */ /* 0x008fe200078e0203 */
[----:B------:R-:W-:Y:S04]  /*2c40*/  BSSY B1, `(.L_x_57) ;  /* 0x0000006000017945 */ /* 0x000fe80003800000 */
[----:B------:R3:W-:Y:S01]  /*2c50*/  @!P4 STG.E.U8 desc[UR36][R6.64+0x10], R13 ;  /* 0x0000100d0600c986 */ /* 0x0007e2000c101124 */
[----:B------:R-:W-:Y:S05]  /*2c60*/  @P3 BRA `(.L_x_58) ;  /* 0x00000000000c3947 */ /* 0x000fea0003800000 */
[----:B------:R-:W5:Y:S02]  /*2c70*/  LDG.E.U8 R84, desc[UR36][R10.64+0x11] ;  /* 0x000011240a547981 */ /* 0x000f64000c1e1100 */
[----:B-----5:R-:W-:-:S05]  /*2c80*/  PRMT R0, R84, 0x8880, RZ ;  /* 0x0000888054007816 */ /* 0x020fca00000000ff */
[----:B------:R-:W-:-:S07]  /*2c90*/  IMAD R3, R0, R73, RZ ;  /* 0x0000004900037224 */ /* 0x000fce00078e02ff */
.L_x_58:
[----:B------:R-:W-:Y:S05]  /*2ca0*/  BSYNC B1 ;  /* 0x0000000000017941 */ /* 0x000fea0003800000 */
.L_x_57:
[----:B------:R-:W-:Y:S01]  /*2cb0*/  @!P3 IMAD R35, R35, R72, R3 ;  /* 0x000000482323b224 */ /* 0x000fe200078e0203 */
[----:B------:R-:W-:Y:S04]  /*2cc0*/  BSSY B1, `(.L_x_59) ;  /* 0x0000006000017945 */ /* 0x000fe80003800000 */
[----:B------:R0:W-:Y:S01]  /*2cd0*/  @!P3 STG.E.U8 desc[UR36][R6.64+0x11], R35 ;  /* 0x000011230600b986 */ /* 0x0001e2000c101124 */
[----:B------:R-:W-:Y:S05]  /*2ce0*/  @P5 BRA `(.L_x_60) ;  /* 0x00000000000c5947 */ /* 0x000fea0003800000 */
[----:B------:R-:W5:Y:S02]  /*2cf0*/  LDG.E.U8 R84, desc[UR36][R8.64+0x18] ;  /* 0x0000182408547981 */ /* 0x000f64000c1e1100 */
[----:B-----5:R-:W-:-:S05]  /*2d00*/  PRMT R0, R84, 0x8880, RZ ;  /* 0x0000888054007816 */ /* 0x020fca00000000ff */
[----:B------:R-:W-:-:S07]  /*2d10*/  IMAD R3, R0, R73, RZ ;  /* 0x0000004900037224 */ /* 0x000fce00078e02ff */
.L_x_60:
[----:B------:R-:W-:Y:S05]  /*2d20*/  BSYNC B1 ;  /* 0x0000000000017941 */ /* 0x000fea0003800000 */
.L_x_59:
[----:B---3--:R-:W-:Y:S01]  /*2d30*/  @!P5 IMAD R13, R36, R72, R3 ;  /* 0x00000048240dd224 */ /* 0x008fe200078e0203 */
[----:B------:R-:W-:Y:S04]  /*2d40*/  BSSY B1, `(.L_x_61) ;  /* 0x0000006000017945 */ /* 0x000fe80003800000 */
[----:B------:R3:W-:Y:S01]  /*2d50*/  @!P5 STG.E.U8 desc[UR36][R4.64+0x18], R13 ;  /* 0x0000180d0400d986 */ /* 0x0007e2000c101124 */
[----:B------:R-:W-:Y:S05]  /*2d60*/  @P2 BRA `(.L_x_62) ;  /* 0x00000000000c2947 */ /* 0x000fea0003800000 */
[----:B------:R-:W5:Y:S02]  /*2d70*/  LDG.E.U8 R84, desc[UR36][R8.64+0x19] ;  /* 0x0000192408547981 */ /* 0x000f64000c1e1100 */
[----:B-----5:R-:W-:-:S05]  /*2d80*/  PRMT R0, R84, 0x8880, RZ ;  /* 0x0000888054007816 */ /* 0x020fca00000000ff */
[----:B------:R-:W-:-:S07]  /*2d90*/  IMAD R3, R0, R73, RZ ;  /* 0x0000004900037224 */ /* 0x000fce00078e02ff */
.L_x_62:
[----:B------:R-:W-:Y:S05]  /*2da0*/  BSYNC B1 ;  /* 0x0000000000017941 */ /* 0x000fea0003800000 */
.L_x_61:
        /* <DEDUP_REMOVED lines=11> */
.L_x_64:
[----:B------:R-:W-:Y:S05]  /*2e60*/  BSYNC B1 ;  /* 0x0000000000017941 */ /* 0x000fea0003800000 */
.L_x_63:
[----:B---3--:R-:W-:Y:S01]  /*2e70*/  @!P4 IMAD R13, R38, R72, R3 ;  /* 0x00000048260dc224 */ /* 0x008fe200078e0203 */
[----:B------:R-:W-:Y:S04]  /*2e80*/  BSSY B1, `(.L_x_65) ;  /* 0x0000006000017945 */ /* 0x000fe80003800000 */
[----:B------:R3:W-:Y:S01]  /*2e90*/  @!P4 STG.E.U8 desc[UR36][R6.64+0x18], R13 ;  /* 0x0000180d0600c986 */ /* 0x0007e2000c101124 */
[----:B------:R-:W-:Y:S05]  /*2ea0*/  @P3 BRA `(.L_x_66) ;  /* 0x00000000000c3947 */ /* 0x000fea0003800000 */
[----:B------:R-:W5:Y:S02]  /*2eb0*/  LDG.E.U8 R84, desc[UR36][R10.64+0x19] ;  /* 0x000019240a547981 */ /* 0x000f64000c1e1100 */
[----:B-----5:R-:W-:-:S05]  /*2ec0*/  PRMT R0, R84, 0x8880, RZ ;  /* 0x0000888054007816 */ /* 0x020fca00000000ff */
[----:B------:R-:W-:-:S07]  /*2ed0*/  IMAD R3, R0, R73, RZ ;  /* 0x0000004900037224 */ /* 0x000fce00078e02ff */
.L_x_66:
[----:B------:R-:W-:Y:S05]  /*2ee0*/  BSYNC B1 ;  /* 0x0000000000017941 */ /* 0x000fea0003800000 */
.L_x_65:
[----:B------:R-:W-:Y:S01]  /*2ef0*/  @!P3 IMAD R39, R39, R72, R3 ;  /* 0x000000482727b224 */ /* 0x000fe200078e0203 */
[----:B------:R-:W-:Y:S04]  /*2f00*/  BSSY B1, `(.L_x_67) ;  /* 0x0000006000017945 */ /* 0x000fe80003800000 */
[----:B------:R0:W-:Y:S01]  /*2f10*/  @!P3 STG.E.U8 desc[UR36][R6.64+0x19], R39 ;  /* 0x000019270600b986 */ /* 0x0001e2000c101124 */
[----:B------:R-:W-:Y:S05]  /*2f20*/  @P5 BRA `(.L_x_68) ;  /* 0x00000000000c5947 */ /* 0x000fea0003800000 */
[----:B------:R-:W5:Y:S02]  /*2f30*/  LDG.E.U8 R84, desc[UR36][R8.64+0x20] ;  /* 0x0000202408547981 */ /* 0x000f64000c1e1100 */
[----:B-----5:R-:W-:-:S05]  /*2f40*/  PRMT R0, R84, 0x8880, RZ ;  /* 0x0000888054007816 */ /* 0x020fca00000000ff */
[----:B------:R-:W-:-:S07]  /*2f50*/  IMAD R3, R0, R73, RZ ;  /* 0x0000004900037224 */ /* 0x000fce00078e02ff */
.L_x_68:
[----:B------:R-:W-:Y:S05]  /*2f60*/  BSYNC B1 ;  /* 0x0000000000017941 */ /* 0x000fea0003800000 */
.L_x_67:
[----:B---3--:R-:W-:Y:S01]  /*2f70*/  @!P5 IMAD R13, R40, R72, R3 ;  /* 0x00000048280dd224 */ /* 0x008fe200078e0203 */
[----:B------:R-:W-:Y:S04]  /*2f80*/  BSSY B1, `(.L_x_69) ;  /* 0x0000006000017945 */ /* 0x000fe80003800000 */
[----:B------:R3:W-:Y:S01]  /*2f90*/  @!P5 STG.E.U8 desc[UR36][R4.64+0x20], R13 ;  /* 0x0000200d0400d986 */ /* 0x0007e2000c101124 */
[----:B------:R-:W-:Y:S05]  /*2fa0*/  @P2 BRA `(.L_x_70) ;  /* 0x00000000000c2947 */ /* 0x000fea0003800000 */
[----:B------:R-:W5:Y:S02]  /*2fb0*/  LDG.E.U8 R84, desc[UR36][R8.64+0x21] ;  /* 0x0000212408547981 */ /* 0x000f64000c1e1100 */
[----:B-----5:R-:W-:-:S05]  /*2fc0*/  PRMT R0, R84, 0x8880, RZ ;  /* 0x0000888054007816 */ /* 0x020fca00000000ff */
[----:B------:R-:W-:-:S07]  /*2fd0*/  IMAD R3, R0, R73, RZ ;  /* 0x0000004900037224 */ /* 0x000fce00078e02ff */
.L_x_70:
[----:B------:R-:W-:Y:S05]  /*2fe0*/  BSYNC B1 ;  /* 0x0000000000017941 */ /* 0x000fea0003800000 */
.L_x_69:
        /* <DEDUP_REMOVED lines=11> */
.L_x_72:
[----:B------:R-:W-:Y:S05]  /*30a0*/  BSYNC B1 ;  /* 0x0000000000017941 */ /* 0x000fea0003800000 */
.L_x_71:
[----:B---3--:R-:W-:Y:S01]  /*30b0*/  @!P4 IMAD R13, R42, R72, R3 ;  /* 0x000000482a0dc224 */ /* 0x008fe200078e0203 */
[----:B------:R-:W-:Y:S04]  /*30c0*/  BSSY B1, `(.L_x_73) ;  /* 0x0000006000017945 */ /* 0x000fe80003800000 */
[----:B------:R3:W-:Y:S01]  /*30d0*/  @!P4 STG.E.U8 desc[UR36][R6.64+0x20], R13 ;  /* 0x0000200d0600c986 */ /* 0x0007e2000c101124 */
[----:B------:R-:W-:Y:S05]  /*30e0*/  @P3 BRA `(.L_x_74) ;  /* 0x00000000000c3947 */ /* 0x000fea0003800000 */
[----:B------:R-:W5:Y:S02]  /*30f0*/  LDG.E.U8 R84, desc[UR36][R10.64+0x21] ;  /* 0x000021240a547981 */ /* 0x000f64000c1e1100 */
[----:B-----5:R-:W-:-:S05]  /*3100*/  PRMT R0, R84, 0x8880, RZ ;  /* 0x0000888054007816 */ /* 0x020fca00000000ff */
[----:B------:R-:W-:-:S07]  /*3110*/  IMAD R3, R0, R73, RZ ;  /* 0x0000004900037224 */ /* 0x000fce00078e02ff */
.L_x_74:
[----:B------:R-:W-:Y:S05]  /*3120*/  BSYNC B1 ;  /* 0x0000000000017941 */ /* 0x000fea0003800000 */
.L_x_73:
[----:B------:R-:W-:Y:S01]  /*3130*/  @!P3 IMAD R43, R43, R72, R3 ;  /* 0x000000482b2bb224 */ /* 0x000fe200078e0203 */
[----:B------:R-:W-:Y:S04]  /*3140*/  BSSY B1, `(.L_x_75) ;  /* 0x0000006000017945 */ /* 0x000fe80003800000 */
[----:B------:R0:W-:Y:S01]  /*3150*/  @!P3 STG.E.U8 desc[UR36][R6.64+0x21], R43 ;  /* 0x0000212b0600b986 */ /* 0x0001e2000c101124 */
[----:B------:R-:W-:Y:S05]  /*3160*/  @P5 BRA `(.L_x_76) ;  /* 0x00000000000c5947 */ /* 0x000fea0003800000 */
[----:B------:R-:W5:Y:S02]  /*3170*/  LDG.E.U8 R84, desc[UR36][R8.64+0x28] ;  /* 0x0000282408547981 */ /* 0x000f64000c1e1100 */
[----:B-----5:R-:W-:-:S05]  /*3180*/  PRMT R0, R84, 0x8880, RZ ;  /* 0x0000888054007816 */ /* 0x020fca00000000ff */
[----:B------:R-:W-:-:S07]  /*3190*/  IMAD R3, R0, R73, RZ ;  /* 0x0000004900037224 */ /* 0x000fce00078e02ff */
.L_x_76:
[----:B------:R-:W-:Y:S05]  /*31a0*/  BSYNC B1 ;  /* 0x0000000000017941 */ /* 0x000fea0003800000 */
.L_x_75:
[----:B---3--:R-:W-:Y:S01]  /*31b0*/  @!P5 IMAD R13, R44, R72, R3 ;  /* 0x000000482c0dd224 */ /* 0x008fe200078e0203 */
[----:B------:R-:W-:Y:S04]  /*31c0*/  BSSY B1, `(.L_x_77) ;  /* 0x0000006000017945 */ /* 0x000fe80003800000 */
[----:B------:R3:W-:Y:S01]  /*31d0*/  @!P5 STG.E.U8 desc[UR36][R4.64+0x28], R13 ;  /* 0x0000280d0400d986 */ /* 0x0007e2000c101124 */
[----:B------:R-:W-:Y:S05]  /*31e0*/  @P2 BRA `(.L_x_78) ;  /* 0x00000000000c2947 */ /* 0x000fea0003800000 */
[----:B------:R-:W5:Y:S02]  /*31f0*/  LDG.E.U8 R84, desc[UR36][R8.64+0x29] ;  /* 0x0000292408547981 */ /* 0x000f64000c1e1100 */
[----:B-----5:R-:W-:-:S05]  /*3200*/  PRMT R0, R84, 0x8880, RZ ;  /* 0x0000888054007816 */ /* 0x020fca00000000ff */
[----:B------:R-:W-:-:S07]  /*3210*/  IMAD R3, R0, R73, RZ ;  /* 0x0000004900037224 */ /* 0x000fce00078e02ff */
.L_x_78:
[----:B------:R-:W-:Y:S05]  /*3220*/  BSYNC B1 ;  /* 0x0000000000017941 */ /* 0x000fea0003800000 */
.L_x_77:
        /* <DEDUP_REMOVED lines=11> */
.L_x_80:
[----:B------:R-:W-:Y:S05]  /*32e0*/  BSYNC B1 ;  /* 0x0000000000017941 */ /* 0x000fea0003800000 */
.L_x_79:
[----:B---3--:R-:W-:Y:S01]  /*32f0*/  @!P4 IMAD R13, R46, R72, R3 ;  /* 0x000000482e0dc224 */ /* 0x008fe200078e0203 */
[----:B------:R-:W-:Y:S04]  /*3300*/  BSSY B1, `(.L_x_81) ;  /* 0x0000006000017945 */ /* 0x000fe80003800000 */
[----:B------:R3:W-:Y:S01]  /*3310*/  @!P4 STG.E.U8 desc[UR36][R6.64+0x28], R13 ;  /* 0x0000280d0600c986 */ /* 0x0007e2000c101124 */
[----:B------:R-:W-:Y:S05]  /*3320*/  @P3 BRA `(.L_x_82) ;  /* 0x00000000000c3947 */ /* 0x000fea0003800000 */
[----:B------:R-:W5:Y:S02]  /*3330*/  LDG.E.U8 R84, desc[UR36][R10.64+0x29] ;  /* 0x000029240a547981 */ /* 0x000f64000c1e1100 */
[----:B-----5:R-:W-:-:S05]  /*3340*/  PRMT R0, R84, 0x8880, RZ ;  /* 0x0000888054007816 */ /* 0x020fca00000000ff */
[----:B------:R-:W-:-:S07]  /*3350*/  IMAD R3, R0, R73, RZ ;  /* 0x0000004900037224 */ /* 0x000fce00078e02ff */
.L_x_82:
[----:B------:R-:W-:Y:S05]  /*3360*/  BSYNC B1 ;  /* 0x0000000000017941 */ /* 0x000fea0003800000 */
.L_x_81:
[----:B------:R-:W-:Y:S01]  /*3370*/  @!P3 IMAD R47, R47, R72, R3 ;  /* 0x000000482f2fb224 */ /* 0x000fe200078e0203 */
[----:B------:R-:W-:Y:S04]  /*3380*/  BSSY B1, `(.L_x_83) ;  /* 0x0000006000017945 */ /* 0x000fe80003800000 */
[----:B------:R0:W-:Y:S01]  /*3390*/  @!P3 STG.E.U8 desc[UR36][R6.64+0x29], R47 ;  /* 0x0000292f0600b986 */ /* 0x0001e2000c101124 */
[----:B------:R-:W-:Y:S05]  /*33a0*/  @P5 BRA `(.L_x_84) ;  /* 0x00000000000c5947 */ /* 0x000fea0003800000 */
[----:B------:R-:W5:Y:S02]  /*33b0*/  LDG.E.U8 R84, desc[UR36][R8.64+0x30] ;  /* 0x0000302408547981 */ /* 0x000f64000c1e1100 */
[----:B-----5:R-:W-:-:S05]  /*33c0*/  PRMT R0, R84, 0x8880, RZ ;  /* 0x0000888054007816 */ /* 0x020fca00000000ff */
[----:B------:R-:W-:-:S07]  /*33d0*/  IMAD R3, R0, R73, RZ ;  /* 0x0000004900037224 */ /* 0x000fce00078e02ff */
.L_x_84:
[----:B------:R-:W-:Y:S05]  /*33e0*/  BSYNC B1 ;  /* 0x0000000000017941 */ /* 0x000fea0003800000 */
.L_x_83:
[----:B---3--:R-:W-:Y:S01]  /*33f0*/  @!P5 IMAD R13, R48, R72, R3 ;  /* 0x00000048300dd224 */ /* 0x008fe200078e0203 */
[----:B------:R-:W-:Y:S04]  /*3400*/  BSSY B1, `(.L_x_85) ;  /* 0x0000006000017945 */ /* 0x000fe80003800000 */
[----:B------:R3:W-:Y:S01]  /*3410*/  @!P5 STG.E.U8 desc[UR36][R4.64+0x30], R13 ;  /* 0x0000300d0400d986 */ /* 0x0007e2000c101124 */
[----:B------:R-:W-:Y:S05]  /*3420*/  @P2 BRA `(.L_x_86) ;  /* 0x00000000000c2947 */ /* 0x000fea0003800000 */
[----:B------:R-:W5:Y:S02]  /*3430*/  LDG.E.U8 R84, desc[UR36][R8.64+0x31] ;  /* 0x0000312408547981 */ /* 0x000f64000c1e1100 */
[----:B-----5:R-:W-:-:S05]  /*3440*/  PRMT R0, R84, 0x8880, RZ ;  /* 0x0000888054007816 */ /* 0x020fca00000000ff */
[----:B------:R-:W-:-:S07]  /*3450*/  IMAD R3, R0, R73, RZ ;  /* 0x0000004900037224 */ /* 0x000fce00078e02ff */
.L_x_86:
[----:B------:R-:W-:Y:S05]  /*3460*/  BSYNC B1 ;  /* 0x0000000000017941 */ /* 0x000fea0003800000 */
.L_x_85:
        /* <DEDUP_REMOVED lines=11> */
.L_x_88:
[----:B------:R-:W-:Y:S05]  /*3520*/  BSYNC B1 ;  /* 0x0000000000017941 */ /* 0x000fea0003800000 */
.L_x_87:
[----:B---3--:R-:W-:Y:S01]  /*3530*/  @!P4 IMAD R13, R50, R72, R3 ;  /* 0x00000048320dc224 */ /* 0x008fe200078e0203 */
[----:B------:R-:W-:Y:S04]  /*3540*/  BSSY B1, `(.L_x_89) ;  /* 0x0000006000017945 */ /* 0x000fe80003800000 */
[----:B------:R3:W-:Y:S01]  /*3550*/  @!P4 STG.E.U8 desc[UR36][R6.64+0x30], R13 ;  /* 0x0000300d0600c986 */ /* 0x0007e2000c101124 */
[----:B------:R-:W-:Y:S05]  /*3560*/  @P3 BRA `(.L_x_90) ;  /* 0x00000000000c3947 */ /* 0x000fea0003800000 */
[----:B------:R-:W5:Y:S02]  /*3570*/  LDG.E.U8 R84, desc[UR36][R10.64+0x31] ;  /* 0x000031240a547981 */ /* 0x000f64000c1e1100 */
[----:B-----5:R-:W-:-:S05]  /*3580*/  PRMT R0, R84, 0x8880, RZ ;  /* 0x0000888054007816 */ /* 0x020fca00000000ff */
[----:B------:R-:W-:-:S07]  /*3590*/  IMAD R3, R0, R73, RZ ;  /* 0x0000004900037224 */ /* 0x000fce00078e02ff */
.L_x_90:
[----:B------:R-:W-:Y:S05]  /*35a0*/  BSYNC B1 ;  /* 0x0000000000017941 */ /* 0x000fea0003800000 */
.L_x_89:
[----:B------:R-:W-:Y:S01]  /*35b0*/  @!P3 IMAD R51, R51, R72, R3 ;  /* 0x000000483333b224 */ /* 0x000fe200078e0203 */
[----:B------:R-:W-:Y:S04]  /*35c0*/  BSSY B1, `(.L_x_91) ;  /* 0x0000006000017945 */ /* 0x000fe80003800000 */
[----:B------:R0:W-:Y:S01]  /*35d0*/  @!P3 STG.E.U8 desc[UR36][R6.64+0x31], R51 ;  /* 0x000031330600b986 */ /* 0x0001e2000c101124 */
[----:B------:R-:W-:Y:S05]  /*35e0*/  @P5 BRA `(.L_x_92) ;  /* 0x00000000000c5947 */ /* 0x000fea0003800000 */
[----:B------:R-:W5:Y:S02]  /*35f0*/  LDG.E.U8 R84, desc[UR36][R8.64+0x38] ;  /* 0x0000382408547981 */ /* 0x000f64000c1e1100 */
[----:B-----5:R-:W-:-:S05]  /*3600*/  PRMT R0, R84, 0x8880, RZ ;  /* 0x0000888054007816 */ /* 0x020fca00000000ff */
[----:B------:R-:W-:-:S07]  /*3610*/  IMAD R3, R0, R73, RZ ;  /* 0x0000004900037224 */ /* 0x000fce00078e02ff */
.L_x_92:
[----:B------:R-:W-:Y:S05]  /*3620*/  BSYNC B1 ;  /* 0x0000000000017941 */ /* 0x000fea0003800000 */
.L_x_91:
[----:B---3--:R-:W-:Y:S01]  /*3630*/  @!P5 IMAD R13, R52, R72, R3 ;  /* 0x00000048340dd224 */ /* 0x008fe200078e0203 */
[----:B------:R-:W-:Y:S04]  /*3640*/  BSSY B1, `(.L_x_93) ;  /* 0x0000006000017945 */ /* 0x000fe80003800000 */
[----:B------:R3:W-:Y:S01]  /*3650*/  @!P5 STG.E.U8 desc[UR36][R4.64+0x38], R13 ;  /* 0x0000380d0400d986 */ /* 0x0007e2000c101124 */
[----:B------:R-:W-:Y:S05]  /*3660*/  @P2 BRA `(.L_x_94) ;  /* 0x00000000000c2947 */ /* 0x000fea0003800000 */
[----:B------:R-:W5:Y:S02]  /*3670*/  LDG.E.U8 R84, desc[UR36][R8.64+0x39] ;  /* 0x0000392408547981 */ /* 0x000f64000c1e1100 */
[----:B-----5:R-:W-:-:S05]  /*3680*/  PRMT R0, R84, 0x8880, RZ ;  /* 0x0000888054007816 */ /* 0x020fca00000000ff */
[----:B------:R-:W-:-:S07]  /*3690*/  IMAD R3, R0, R73, RZ ;  /* 0x0000004900037224 */ /* 0x000fce00078e02ff */
.L_x_94:
[----:B------:R-:W-:Y:S05]  /*36a0*/  BSYNC B1 ;  /* 0x0000000000017941 */ /* 0x000fea0003800000 */
.L_x_93:
        /* <DEDUP_REMOVED lines=11> */
.L_x_96:
[----:B------:R-:W-:Y:S05]  /*3760*/  BSYNC B1 ;  /* 0x0000000000017941 */ /* 0x000fea0003800000 */
.L_x_95:
[----:B---3--:R-:W-:Y:S01]  /*3770*/  @!P4 IMAD R13, R54, R72, R3 ;  /* 0x00000048360dc224 */ /* 0x008fe200078e0203 */
[----:B------:R-:W-:Y:S04]  /*3780*/  BSSY B1, `(.L_x_97) ;  /* 0x0000006000017945 */ /* 0x000fe80003800000 */
[----:B------:R3:W-:Y:S01]  /*3790*/  @!P4 STG.E.U8 desc[UR36][R6.64+0x38], R13 ;  /* 0x0000380d0600c986 */ /* 0x0007e2000c101124 */
[----:B------:R-:W-:Y:S05]  /*37a0*/  @P3 BRA `(.L_x_98) ;  /* 0x00000000000c3947 */ /* 0x000fea0003800000 */
[----:B------:R-:W5:Y:S02]  /*37b0*/  LDG.E.U8 R84, desc[UR36][R10.64+0x39] ;  /* 0x000039240a547981 */ /* 0x000f64000c1e1100 */
[----:B-----5:R-:W-:-:S05]  /*37c0*/  PRMT R0, R84, 0x8880, RZ ;  /* 0x0000888054007816 */ /* 0x020fca00000000ff */
[----:B------:R-:W-:-:S07]  /*37d0*/  IMAD R3, R0, R73, RZ ;  /* 0x0000004900037224 */ /* 0x000fce00078e02ff */
.L_x_98:
[----:B------:R-:W-:Y:S05]  /*37e0*/  BSYNC B1 ;  /* 0x0000000000017941 */ /* 0x000fea0003800000 */
.L_x_97:
[----:B------:R-:W-:Y:S01]  /*37f0*/  @!P3 IMAD R55, R55, R72, R3 ;  /* 0x000000483737b224 */ /* 0x000fe200078e0203 */
[----:B------:R-:W-:Y:S04]  /*3800*/  BSSY B1, `(.L_x_99) ;  /* 0x0000006000017945 */ /* 0x000fe80003800000 */
[----:B------:R0:W-:Y:S01]  /*3810*/  @!P3 STG.E.U8 desc[UR36][R6.64+0x39], R55 ;  /* 0x000039370600b986 */ /* 0x0001e2000c101124 */
[----:B------:R-:W-:Y:S05]  /*3820*/  @P5 BRA `(.L_x_100) ;  /* 0x00000000000c5947 */ /* 0x000fea0003800000 */
[----:B------:R-:W5:Y:S02]  /*3830*/  LDG.E.U8 R84, desc[UR36][R8.64+0x40] ;  /* 0x0000402408547981 */ /* 0x000f64000c1e1100 */
[----:B-----5:R-:W-:-:S05]  /*3840*/  PRMT R0, R84, 0x8880, RZ ;  /* 0x0000888054007816 */ /* 0x020fca00000000ff */
[----:B------:R-:W-:-:S07]  /*3850*/  IMAD R3, R0, R73, RZ ;  /* 0x0000004900037224 */ /* 0x000fce00078e02ff */
.L_x_100:
[----:B------:R-:W-:Y:S05]  /*3860*/  BSYNC B1 ;  /* 0x0000000000017941 */ /* 0x000fea0003800000 */
.L_x_99:
[----:B---3--:R-:W-:Y:S01]  /*3870*/  @!P5 IMAD R13, R56, R72, R3 ;  /* 0x00000048380dd224 */ /* 0x008fe200078e0203 */
[----:B------:R-:W-:Y:S04]  /*3880*/  BSSY B1, `(.L_x_101) ;  /* 0x0000006000017945 */ /* 0x000fe80003800000 */
[----:B------:R3:W-:Y:S01]  /*3890*/  @!P5 STG.E.U8 desc[UR36][R4.64+0x40], R13 ;  /* 0x0000400d0400d986 */ /* 0x0007e2000c101124 */
[----:B------:R-:W-:Y:S05]  /*38a0*/  @P2 BRA `(.L_x_102) ;  /* 0x00000000000c2947 */ /* 0x000fea0003800000 */
[----:B------:R-:W5:Y:S02]  /*38b0*/  LDG.E.U8 R84, desc[UR36][R8.64+0x41] ;  /* 0x0000412408547981 */ /* 0x000f64000c1e1100 */
[----:B-----5:R-:W-:-:S05]  /*38c0*/  PRMT R0, R84, 0x8880, RZ ;  /* 0x0000888054007816 */ /* 0x020fca00000000ff */
[----:B------:R-:W-:-:S07]  /*38d0*/  IMAD R3, R0, R73, RZ ;  /* 0x0000004900037224 */ /* 0x000fce00078e02ff */
.L_x_102:
[----:B------:R-:W-:Y:S05]  /*38e0*/  BSYNC B1 ;  /* 0x0000000000017941 */ /* 0x000fea0003800000 */
.L_x_101:
        /* <DEDUP_REMOVED lines=11> */
.L_x_104:
[----:B------:R-:W-:Y:S05]  /*39a0*/  BSYNC B1 ;  /* 0x0000000000017941 */ /* 0x000fea0003800000 */
.L_x_103:
[----:B---3--:R-:W-:Y:S01]  /*39b0*/  @!P4 IMAD R13, R58, R72, R3 ;  /* 0x000000483a0dc224 */ /* 0x008fe200078e0203 */
[----:B------:R-:W-:Y:S04]  /*39c0*/  BSSY B1, `(.L_x_105) ;  /* 0x0000006000017945 */ /* 0x000fe80003800000 */
[----:B------:R3:W-:Y:S01]  /*39d0*/  @!P4 STG.E.U8 desc[UR36][R6.64+0x40], R13 ;  /* 0x0000400d0600c986 */ /* 0x0007e2000c101124 */
[----:B------:R-:W-:Y:S05]  /*39e0*/  @P3 BRA `(.L_x_106) ;  /* 0x00000000000c3947 */ /* 0x000fea0003800000 */
[----:B------:R-:W5:Y:S02]  /*39f0*/  LDG.E.U8 R84, desc[UR36][R10.64+0x41] ;  /* 0x000041240a547981 */ /* 0x000f64000c1e1100 */
[----:B-----5:R-:W-:-:S05]  /*3a00*/  PRMT R0, R84, 0x8880, RZ ;  /* 0x0000888054007816 */ /* 0x020fca00000000ff */
[----:B------:R-:W-:-:S07]  /*3a10*/  IMAD R3, R0, R73, RZ ;  /* 0x0000004900037224 */ /* 0x000fce00078e02ff */
.L_x_106:
[----:B------:R-:W-:Y:S05]  /*3a20*/  BSYNC B1 ;  /* 0x0000000000017941 */ /* 0x000fea0003800000 */
.L_x_105:
[----:B------:R-:W-:Y:S01]  /*3a30*/  @!P3 IMAD R59, R59, R72, R3 ;  /* 0x000000483b3bb224 */ /* 0x000fe200078e0203 */
[----:B------:R-:W-:Y:S04]  /*3a40*/  BSSY B1, `(.L_x_107) ;  /* 0x0000006000017945 */ /* 0x000fe80003800000 */
[----:B------:R0:W-:Y:S01]  /*3a50*/  @!P3 STG.E.U8 desc[UR36][R6.64+0x41], R59 ;  /* 0x0000413b0600b986 */ /* 0x0001e2000c101124 */
[----:B------:R-:W-:Y:S05]  /*3a60*/  @P5 BRA `(.L_x_108) ;  /* 0x00000000000c5947 */ /* 0x000fea0003800000 */
[----:B------:R-:W5:Y:S02]  /*3a70*/  LDG.E.U8 R84, desc[UR36][R8.64+0x48] ;  /* 0x0000482408547981 */ /* 0x000f64000c1e1100 */
[----:B-----5:R-:W-:-:S05]  /*3a80*/  PRMT R0, R84, 0x8880, RZ ;  /* 0x0000888054007816 */ /* 0x020fca00000000ff */
[----:B------:R-:W-:-:S07]  /*3a90*/  IMAD R3, R0, R73, RZ ;  /* 0x0000004900037224 */ /* 0x000fce00078e02ff */
.L_x_108:
[----:B------:R-:W-:Y:S05]  /*3aa0*/  BSYNC B1 ;  /* 0x0000000000017941 */ /* 0x000fea0003800000 */
.L_x_107:
[----:B---3--:R-:W-:Y:S01]  /*3ab0*/  @!P5 IMAD R13, R60, R72, R3 ;  /* 0x000000483c0dd224 */ /* 0x008fe200078e0203 */
[----:B------:R-:W-:Y:S04]  /*3ac0*/  BSSY B1, `(.L_x_109) ;  /* 0x0000006000017945 */ /* 0x000fe80003800000 */
[----:B------:R3:W-:Y:S01]  /*3ad0*/  @!P5 STG.E.U8 desc[UR36][R4.64+0x48], R13 ;  /* 0x0000480d0400d986 */ /* 0x0007e2000c101124 */
[----:B------:R-:W-:Y:S05]  /*3ae0*/  @P2 BRA `(.L_x_110) ;  /* 0x00000000000c2947 */ /* 0x000fea0003800000 */
[----:B------:R-:W5:Y:S02]  /*3af0*/  LDG.E.U8 R84, desc[UR36][R8.64+0x49] ;  /* 0x0000492408547981 */ /* 0x000f64000c1e1100 */
[----:B-----5:R-:W-:-:S05]  /*3b00*/  PRMT R0, R84, 0x8880, RZ ;  /* 0x0000888054007816 */ /* 0x020fca00000000ff */
[----:B------:R-:W-:-:S07]  /*3b10*/  IMAD R3, R0, R73, RZ ;  /* 0x0000004900037224 */ /* 0x000fce00078e02ff */
.L_x_110:
[----:B------:R-:W-:Y:S05]  /*3b20*/  BSYNC B1 ;  /* 0x0000000000017941 */ /* 0x000fea0003800000 */
.L_x_109:
        /* <DEDUP_REMOVED lines=11> */
.L_x_112:
[----:B------:R-:W-:Y:S05]  /*3be0*/  BSYNC B1 ;  /* 0x0000000000017941 */ /* 0x000fea0003800000 */
.L_x_111:
[----:B---3--:R-:W-:Y:S01]  /*3bf0*/  @!P4 IMAD R13, R62, R72, R3 ;  /* 0x000000483e0dc224 */ /* 0x008fe200078e0203 */
[----:B------:R-:W-:Y:S04]  /*3c00*/  BSSY B1, `(.L_x_113) ;  /* 0x0000006000017945 */ /* 0x000fe80003800000 */
[----:B------:R3:W-:Y:S01]  /*3c10*/  @!P4 STG.E.U8 desc[UR36][R6.64+0x48], R13 ;  /* 0x0000480d0600c986 */ /* 0x0007e2000c101124 */
[----:B------:R-:W-:Y:S05]  /*3c20*/  @P3 BRA `(.L_x_114) ;  /* 0x00000000000c3947 */ /* 0x000fea0003800000 */
[----:B------:R-:W5:Y:S02]  /*3c30*/  LDG.E.U8 R84, desc[UR36][R10.64+0x49] ;  /* 0x000049240a547981 */ /* 0x000f64000c1e1100 */
[----:B-----5:R-:W-:-:S05]  /*3c40*/  PRMT R0, R84, 0x8880, RZ ;  /* 0x0000888054007816 */ /* 0x020fca00000000ff */
[----:B------:R-:W-:-:S07]  /*3c50*/  IMAD R3, R0, R73, RZ ;  /* 0x0000004900037224 */ /* 0x000fce00078e02ff */
.L_x_114:
[----:B------:R-:W-:Y:S05]  /*3c60*/  BSYNC B1 ;  /* 0x0000000000017941 */ /* 0x000fea0003800000 */
.L_x_113:
[----:B------:R-:W-:Y:S01]  /*3c70*/  @!P3 IMAD R63, R63, R72, R3 ;  /* 0x000000483f3fb224 */ /* 0x000fe200078e0203 */
[----:B------:R-:W-:Y:S04]  /*3c80*/  BSSY B1, `(.L_x_115) ;  /* 0x0000006000017945 */ /* 0x000fe80003800000 */
[----:B------:R0:W-:Y:S01]  /*3c90*/  @!P3 STG.E.U8 desc[UR36][R6.64+0x49], R63 ;  /* 0x0000493f0600b986 */ /* 0x0001e2000c101124 */
[----:B------:R-:W-:Y:S05]  /*3ca0*/  @P5 BRA `(.L_x_116) ;  /* 0x00000000000c5947 */ /* 0x000fea0003800000 */
[----:B------:R-:W5:Y:S02]  /*3cb0*/  LDG.E.U8 R84, desc[UR36][R8.64+0x50] ;  /* 0x0000502408547981 */ /* 0x000f64000c1e1100 */
[----:B-----5:R-:W-:-:S05]  /*3cc0*/  PRMT R0, R84, 0x8880, RZ ;  /* 0x0000888054007816 */ /* 0x020fca00000000ff */
[----:B------:R-:W-:-:S07]  /*3cd0*/  IMAD R3, R0, R73, RZ ;  /* 0x0000004900037224 */ /* 0x000fce00078e02ff */
.L_x_116:
[----:B------:R-:W-:Y:S05]  /*3ce0*/  BSYNC B1 ;  /* 0x0000000000017941 */ /* 0x000fea0003800000 */
.L_x_115:
[----:B---3--:R-:W-:Y:S01]  /*3cf0*/  @!P5 IMAD R13, R64, R72, R3 ;  /* 0x00000048400dd224 */ /* 0x008fe200078e0203 */
[----:B------:R-:W-:Y:S04]  /*3d00*/  BSSY B1, `(.L_x_117) ;  /* 0x0000006000017945 */ /* 0x000fe80003800000 */
[----:B------:R3:W-:Y:S01]  /*3d10*/  @!P5 STG.E.U8 desc[UR36][R4.64+0x50], R13 ;  /* 0x0000500d0400d986 */ /* 0x0007e2000c101124 */
[----:B------:R-:W-:Y:S05]  /*3d20*/  @P2 BRA `(.L_x_118) ;  /* 0x00000000000c2947 */ /* 0x000fea0003800000 */
[----:B------:R-:W5:Y:S02]  /*3d30*/  LDG.E.U8 R84, desc[UR36][R8.64+0x51] ;  /* 0x0000512408547981 */ /* 0x000f64000c1e1100 */
[----:B-----5:R-:W-:-:S05]  /*3d40*/  PRMT R0, R84, 0x8880, RZ ;  /* 0x0000888054007816 */ /* 0x020fca00000000ff */
[----:B------:R-:W-:-:S07]  /*3d50*/  IMAD R3, R0, R73, RZ ;  /* 0x0000004900037224 */ /* 0x000fce00078e02ff */
.L_x_118:
[----:B------:R-:W-:Y:S05]  /*3d60*/  BSYNC B1 ;  /* 0x0000000000017941 */ /* 0x000fea0003800000 */
.L_x_117:
[----:B------:R-:W-:Y:S01]  /*3d70*/  ISETP.LT.OR P4, PT, R19, 0x51, !P0 ;  /* 0x000000511300780c */ /* 0x000fe20004781670 */
[----:B------:R-:W-:Y:S01]  /*3d80*/  @!P2 IMAD R65, R65, R72, R3 ;  /* 0x000000484141a224 */ /* 0x000fe200078e0203 */
[----:B------:R-:W-:Y:S01]  /*3d90*/  BSSY B1, `(.L_x_119) ;  /* 0x000000a000017945 */ /* 0x000fe20003800000 */
[C---:B------:R-:W-:Y:S02]  /*3da0*/  ISETP.LT.OR P3, PT, R19.reuse, 0x52, !P0 ;  /* 0x000000521300780c */ /* 0x040fe40004761670 */
[C---:B------:R-:W-:Y:S01]  /*3db0*/  ISETP.LT.OR P5, PT, R19.reuse, 0x59, !P0 ;  /* 0x000000591300780c */ /* 0x040fe200047a1670 */
[----:B------:R0:W-:Y:S01]  /*3dc0*/  @!P2 STG.E.U8 desc[UR36][R4.64+0x51], R65 ;  /* 0x000051410400a986 */ /* 0x0001e2000c101124 */
[C---:B------:R-:W-:Y:S02]  /*3dd0*/  ISETP.LT.OR P2, PT, R19.reuse, 0x59, !P1 ;  /* 0x000000591300780c */ /* 0x040fe40004f41670 */
[----:B------:R-:W-:-:S04]  /*3de0*/  ISETP.LT.OR P1, PT, R19, 0x5a, !P1 ;  /* 0x0000005a1300780c */ /* 0x000fc80004f21670 */
[----:B------:R-:W-:Y:S09]  /*3df0*/  @P4 BRA `(.L_x_120) ;  /* 0x00000000000c4947 */ /* 0x000ff20003800000 */
[----:B------:R-:W5:Y:S02]  /*3e00*/  LDG.E.U8 R84, desc[UR36][R10.64+0x50] ;  /* 0x000050240a547981 */ /* 0x000f64000c1e1100 */
[----:B-----5:R-:W-:-:S05]  /*3e10*/  PRMT R0, R84, 0x8880, RZ ;  /* 0x0000888054007816 */ /* 0x020fca00000000ff */
[----:B------:R-:W-:-:S07]  /*3e20*/  IMAD R3, R0, R73, RZ ;  /* 0x0000004900037224 */ /* 0x000fce00078e02ff */
.L_x_120:
[----:B------:R-:W-:Y:S05]  /*3e30*/  BSYNC B1 ;  /* 0x0000000000017941 */ /* 0x000fea0003800000 */
.L_x_119:
[----:B---3--:R-:W-:Y:S01]  /*3e40*/  @!P4 IMAD R13, R66, R72, R3 ;  /* 0x00000048420dc224 */ /* 0x008fe200078e0203 */
[----:B------:R-:W-:Y:S04]  /*3e50*/  BSSY B1, `(.L_x_121) ;  /* 0x0000006000017945 */ /* 0x000fe80003800000 */
[----:B------:R3:W-:Y:S01]  /*3e60*/  @!P4 STG.E.U8 desc[UR36][R6.64+0x50], R13 ;  /* 0x0000500d0600c986 */ /* 0x0007e2000c101124 */
[----:B------:R-:W-:Y:S05]  /*3e70*/  @P3 BRA `(.L_x_122) ;  /* 0x00000000000c3947 */ /* 0x000fea0003800000 */
[----:B------:R-:W5:Y:S02]  /*3e80*/  LDG.E.U8 R84, desc[UR36][R10.64+0x51] ;  /* 0x000051240a547981 */ /* 0x000f64000c1e1100 */
[----:B-----5:R-:W-:-:S05]  /*3e90*/  PRMT R0, R84, 0x8880, RZ ;  /* 0x0000888054007816 */ /* 0x020fca00000000ff */
[----:B------:R-:W-:-:S07]  /*3ea0*/  IMAD R3, R0, R73, RZ ;  /* 0x0000004900037224 */ /* 0x000fce00078e02ff */
.L_x_122:
[----:B------:R-:W-:Y:S05]  /*3eb0*/  BSYNC B1 ;  /* 0x0000000000017941 */ /* 0x000fea0003800000 */
.L_x_121:
[----:B------:R-:W-:Y:S01]  /*3ec0*/  @!P3 IMAD R67, R67, R72, R3 ;  /* 0x000000484343b224 */ /* 0x000fe200078e0203 */
[----:B------:R-:W-:Y:S04]  /*3ed0*/  BSSY B1, `(.L_x_123) ;  /* 0x0000006000017945 */ /* 0x000fe80003800000 */
[----:B------:R0:W-:Y:S01]  /*3ee0*/  @!P3 STG.E.U8 desc[UR36][R6.64+0x51], R67 ;  /* 0x000051430600b986 */ /* 0x0001e2000c101124 */
[----:B------:R-:W-:Y:S05]  /*3ef0*/  @P2 BRA `(.L_x_124) ;  /* 0x00000000000c2947 */ /* 0x000fea0003800000 */
[----:B------:R-:W5:Y:S02]  /*3f00*/  LDG.E.U8 R84, desc[UR36][R8.64+0x58] ;  /* 0x0000582408547981 */ /* 0x000f64000c1e1100 */
[----:B-----5:R-:W-:-:S05]  /*3f10*/  PRMT R0, R84, 0x8880, RZ ;  /* 0x0000888054007816 */ /* 0x020fca00000000ff */
[----:B------:R-:W-:-:S07]  /*3f20*/  IMAD R3, R0, R73, RZ ;  /* 0x0000004900037224 */ /* 0x000fce00078e02ff */
.L_x_124:
[----:B------:R-:W-:Y:S05]  /*3f30*/  BSYNC B1 ;  /* 0x0000000000017941 */ /* 0x000fea0003800000 */
.L_x_123:
[----:B---3--:R-:W-:Y:S01]  /*3f40*/  @!P2 IMAD R13, R68, R72, R3 ;  /* 0x00000048440da224 */ /* 0x008fe200078e0203 */
[----:B------:R-:W-:Y:S04]  /*3f50*/  BSSY B1, `(.L_x_125) ;  /* 0x0000006000017945 */ /* 0x000fe80003800000 */
[----:B------:R3:W-:Y:S01]  /*3f60*/  @!P2 STG.E.U8 desc[UR36][R4.64+0x58], R13 ;  /* 0x0000580d0400a986 */ /* 0x0007e2000c101124 */
[----:B------:R-:W-:Y:S05]  /*3f70*/  @P1 BRA `(.L_x_126) ;  /* 0x00000000000c1947 */ /* 0x000fea0003800000 */
[----:B------:R-:W5:Y:S02]  /*3f80*/  LDG.E.U8 R84, desc[UR36][R8.64+0x59] ;  /* 0x0000592408547981 */ /* 0x000f64000c1e1100 */
[----:B-----5:R-:W-:-:S05]  /*3f90*/  PRMT R0, R84, 0x8880, RZ ;  /* 0x0000888054007816 */ /* 0x020fca00000000ff */
[----:B------:R-:W-:-:S07]  /*3fa0*/  IMAD R3, R0, R73, RZ ;  /* 0x0000004900037224 */ /* 0x000fce00078e02ff */
.L_x_126:
[----:B------:R-:W-:Y:S05]  /*3fb0*/  BSYNC B1 ;  /* 0x0000000000017941 */ /* 0x000fea0003800000 */
.L_x_125:
[----:B------:R-:W-:Y:S01]  /*3fc0*/  @!P1 IMAD R69, R69, R72, R3 ;  /* 0x0000004845459224 */ /* 0x000fe200078e0203 */
[----:B------:R-:W-:Y:S04]  /*3fd0*/  BSSY B1, `(.L_x_127) ;  /* 0x0000006000017945 */ /* 0x000fe80003800000 */
[----:B------:R0:W-:Y:S01]  /*3fe0*/  @!P1 STG.E.U8 desc[UR36][R4.64+0x59], R69 ;  /* 0x0000594504009986 */ /* 0x0001e2000c101124 */
[----:B------:R-:W-:Y:S05]  /*3ff0*/  @P5 BRA `(.L_x_128) ;  /* 0x00000000000c5947 */ /* 0x000fea0003800000 */
[----:B------:R-:W5:Y:S02]  /*4000*/  LDG.E.U8 R84, desc[UR36][R10.64+0x58] ;  /* 0x000058240a547981 */ /* 0x000f64000c1e1100 */
[----:B-----5:R-:W-:-:S05]  /*4010*/  PRMT R0, R84, 0x8880, RZ ;  /* 0x0000888054007816 */ /* 0x020fca00000000ff */
[----:B------:R-:W-:-:S07]  /*4020*/  IMAD R3, R0, R73, RZ ;  /* 0x0000004900037224 */ /* 0x000fce00078e02ff */
.L_x_128:
[----:B------:R-:W-:Y:S05]  /*4030*/  BSYNC B1 ;  /* 0x0000000000017941 */ /* 0x000fea0003800000 */
.L_x_127:
[----:B0123--:R-:W-:Y:S01]  /*4040*/  @!P5 IMAD R5, R70, R72, R3 ;  /* 0x000000484605d224 */ /* 0x00ffe200078e0203 */
[----:B------:R-:W-:Y:S01]  /*4050*/  ISETP.LT.OR P0, PT, R19, 0x5a, !P0 ;  /* 0x0000005a1300780c */ /* 0x000fe20004701670 */
[----:B------:R-:W-:Y:S03]  /*4060*/  BSSY B1, `(.L_x_129) ;  /* 0x0000006000017945 */ /* 0x000fe60003800000 */
[----:B------:R0:W-:Y:S09]  /*4070*/  @!P5 STG.E.U8 desc[UR36][R6.64+0x58], R5 ;  /* 0x000058050600d986 */ /* 0x0001f2000c101124 */
[----:B------:R-:W-:Y:S05]  /*4080*/  @P0 BRA `(.L_x_130) ;  /* 0x00000000000c0947 */ /* 0x000fea0003800000 */
[----:B------:R-:W2:Y:S02]  /*4090*/  LDG.E.U8 R84, desc[UR36][R10.64+0x59] ;  /* 0x000059240a547981 */ /* 0x000ea4000c1e1100 */
[----:B--2---:R-:W-:-:S05]  /*40a0*/  PRMT R0, R84, 0x8880, RZ ;  /* 0x0000888054007816 */ /* 0x004fca00000000ff */
[----:B------:R-:W-:-:S07]  /*40b0*/  IMAD R3, R0, R73, RZ ;  /* 0x0000004900037224 */ /* 0x000fce00078e02ff */
.L_x_130:
[----:B------:R-:W-:Y:S05]  /*40c0*/  BSYNC B1 ;  /* 0x0000000000017941 */ /* 0x000fea0003800000 */
.L_x_129:
[----:B------:R-:W-:Y:S01]  /*40d0*/  IMAD R3, R71, R72, R3 ;  /* 0x0000004847037224 */ /* 0x000fe200078e0203 */
[----:B------:R-:W-:Y:S06]  /*40e0*/  @P0 BRA `(.L_x_131) ;  /* 0x0000000800500947 */ /* 0x000fec0003800000 */
[----:B------:R1:W-:Y:S01]  /*40f0*/  STG.E.U8 desc[UR36][R6.64+0x59], R3 ;  /* 0x0000590306007986 */ /* 0x0003e2000c101124 */
[----:B------:R-:W-:Y:S05]  /*4100*/  BRA `(.L_x_131) ;  /* 0x0000000800487947 */ /* 0x000fea0003800000 */
.L_x_34:
[C---:B------:R-:W-:Y:S02]  /*4110*/  ISETP.GE.AND P1, PT, R20.reuse, 0x1, PT ;  /* 0x000000011400780c */ /* 0x040fe40003f26270 */
[----:B------:R-:W-:Y:S02]  /*4120*/  ISETP.GE.AND P0, PT, R20, 0x9, PT ;  /* 0x000000091400780c */ /* 0x000fe40003f06270 */
[C---:B------:R-:W-:Y:S02]  /*4130*/  ISETP.LT.OR P4, PT, R19.reuse, 0x1, !P1 ;  /* 0x000000011300780c */ /* 0x040fe40004f81670 */
[C---:B------:R-:W-:Y:S02]  /*4140*/  ISETP.LT.OR P3, PT, R19.reuse, 0x2, !P1 ;  /* 0x000000021300780c */ /* 0x040fe40004f61670 */
[C---:B------:R-:W-:Y:S02]  /*4150*/  ISETP.LT.OR P2, PT, R19.reuse, 0x1, !P0 ;  /* 0x000000011300780c */ /* 0x040fe40004741670 */
[----:B------:R-:W-:-:S07]  /*4160*/  ISETP.LT.OR P5, PT, R19, 0x2, !P0 ;  /* 0x000000021300780c */ /* 0x000fce00047a1670 */
[-C--:B------:R-:W-:Y:S02]  /*4170*/  @!P4 IMAD R3, R24, R72.reuse, RZ ;  /* 0x000000481803c224 */ /* 0x080fe400078e02ff */
[-C--:B------:R-:W-:Y:S02]  /*4180*/  @!P3 IMAD R25, R25, R72.reuse, RZ ;  /* 0x000000481919b224 */ /* 0x080fe400078e02ff */
[-C--:B------:R-:W-:Y:S01]  /*4190*/  @!P2 IMAD R9, R26, R72.reuse, RZ ;  /* 0x000000481a09a224 */ /* 0x080fe200078e02ff */
[----:B------:R0:W-:Y:S01]  /*41a0*/  @!P4 STG.E.U8 desc[UR36][R4.64], R3 ;  /* 0x000000030400c986 */ /* 0x0001e2000c101124 */
[----:B------:R-:W-:Y:S01]  /*41b0*/  ISETP.LT.OR P4, PT, R19, 0x9, !P1 ;  /* 0x000000091300780c */ /* 0x000fe20004f81670 */
[----:B------:R-:W-:Y:S02]  /*41c0*/  @!P5 IMAD R27, R27, R72, RZ ;  /* 0x000000481b1bd224 */ /* 0x000fe400078e02ff */
[----:B------:R-:W-:Y:S01]  /*41d0*/  @!P3 STG.E.U8 desc[UR36][R4.64+0x1], R25 ;  /* 0x000001190400b986 */ /* 0x000fe2000c101124 */
[----:B------:R-:W-:-:S03]  /*41e0*/  ISETP.LT.OR P3, PT, R19, 0xa, !P1 ;  /* 0x0000000a1300780c */ /* 0x000fc60004f61670 */
[----:B------:R1:W-:Y:S01]  /*41f0*/  @!P2 STG.E.U8 desc[UR36][R6.64], R9 ;  /* 0x000000090600a986 */ /* 0x0003e2000c101124 */
[----:B------:R-:W-:-:S03]  /*4200*/  ISETP.LT.OR P2, PT, R19, 0x9, !P0 ;  /* 0x000000091300780c */ /* 0x000fc60004741670 */
[----:B------:R-:W-:Y:S01]  /*4210*/  @!P5 STG.E.U8 desc[UR36][R6.64+0x1], R27 ;  /* 0x0000011b0600d986 */ /* 0x000fe2000c101124 */
[----:B------:R-:W-:Y:S01]  /*4220*/  ISETP.LT.OR P5, PT, R19, 0xa, !P0 ;  /* 0x0000000a1300780c */ /* 0x000fe200047a1670 */
[----:B------:R-:W-:-:S04]  /*4230*/  @!P4 IMAD R11, R28, R72, RZ ;  /* 0x000000481c0bc224 */ /* 0x000fc800078e02ff */
[-C--:B------:R-:W-:Y:S01]  /*4240*/  @!P3 IMAD R29, R29, R72.reuse, RZ ;  /* 0x000000481d1db224 */ /* 0x080fe200078e02ff */
[----:B------:R-:W-:Y:S01]  /*4250*/  @!P4 STG.E.U8 desc[UR36][R4.64+0x8], R11 ;  /* 0x0000080b0400c986 */ /* 0x000fe2000c101124 */
[C---:B------:R-:W-:Y:S02]  /*4260*/  ISETP.LT.OR P4, PT, R19.reuse, 0x11, !P1 ;  /* 0x000000111300780c */ /* 0x040fe40004f81670 */
[-C--:B0-----:R-:W-:Y:S01]  /*4270*/  @!P2 IMAD R3, R30, R72.reuse, RZ ;  /* 0x000000481e03a224 */ /* 0x081fe200078e02ff */
[----:B------:R-:W-:Y:S01]  /*4280*/  @!P3 STG.E.U8 desc[UR36][R4.64+0x9], R29 ;  /* 0x0000091d0400b986 */ /* 0x000fe2000c101124 */
[----:B------:R-:W-:Y:S02]  /*4290*/  ISETP.LT.OR P3, PT, R19, 0x12, !P1 ;  /* 0x000000121300780c */ /* 0x000fe40004f61670 */
[----:B------:R-:W-:Y:S01]  /*42a0*/  @!P5 IMAD R31, R31, R72, RZ ;  /* 0x000000481f1fd224 */ /* 0x000fe200078e02ff */
[----:B------:R0:W-:Y:S01]  /*42b0*/  @!P2 STG.E.U8 desc[UR36][R6.64+0x8], R3 ;  /* 0x000008030600a986 */ /* 0x0001e2000c101124 */
[----:B------:R-:W-:-:S03]  /*42c0*/  ISETP.LT.OR P2, PT, R19, 0x11, !P0 ;  /* 0x000000111300780c */ /* 0x000fc60004741670 */
[----:B------:R-:W-:Y:S01]  /*42d0*/  @!P5 STG.E.U8 desc[UR36][R6.64+0x9], R31 ;  /* 0x0000091f0600d986 */ /* 0x000fe2000c101124 */
[----:B------:R-:W-:Y:S01]  /*42e0*/  ISETP.LT.OR P5, PT, R19, 0x12, !P0 ;  /* 0x000000121300780c */ /* 0x000fe200047a1670 */
[----:B-1----:R-:W-:-:S04]  /*42f0*/  @!P4 IMAD R9, R32, R72, RZ ;  /* 0x000000482009c224 */ /* 0x002fc800078e02ff */
        /* <DEDUP_REMOVED lines=61> */
[----:B------:R1:W-:Y:S01]  /*46d0*/  @!P4 STG.E.U8 desc[UR36][R4.64+0x38], R11 ;  /* 0x0000380b0400c986 */ /* 0x0003e2000c101124 */
        /* <DEDUP_REMOVED lines=13> */
[-C--:B-1----:R-:W-:Y:S01]  /*47b0*/  @!P2 IMAD R11, R58, R72.reuse, RZ ;  /* 0x000000483a0ba224 */ /* 0x082fe200078e02ff */
[----:B------:R-:W-:Y:S01]  /*47c0*/  @!P3 STG.E.U8 desc[UR36][R4.64+0x41], R57 ;  /* 0x000041390400b986 */ /* 0x000fe2000c101124 */
[----:B------:R-:W-:Y:S02]  /*47d0*/  ISETP.LT.OR P3, PT, R19, 0x4a, !P1 ;  /* 0x0000004a1300780c */ /* 0x000fe40004f61670 */
[----:B------:R-:W-:Y:S01]  /*47e0*/  @!P5 IMAD R59, R59, R72, RZ ;  /* 0x000000483b3bd224 */ /* 0x000fe200078e02ff */
[----:B------:R1:W-:Y:S01]  /*47f0*/  @!P2 STG.E.U8 desc[UR36][R6.64+0x40], R11 ;  /* 0x0000400b0600a986 */ /* 0x0003e2000c101124 */
[----:B------:R-:W-:-:S03]  /*4800*/  ISETP.LT.OR P2, PT, R19, 0x49, !P0 ;  /* 0x000000491300780c */ /* 0x000fc60004741670 */
[----:B------:R-:W-:Y:S01]  /*4810*/  @!P5 STG.E.U8 desc[UR36][R6.64+0x41], R59 ;  /* 0x0000413b0600d986 */ /* 0x000fe2000c101124 */
[----:B------:R-:W-:Y:S01]  /*4820*/  ISETP.LT.OR P5, PT, R19, 0x4a, !P0 ;  /* 0x0000004a1300780c */ /* 0x000fe200047a1670 */
[----:B0-----:R-:W-:-:S04]  /*4830*/  @!P4 IMAD R3, R60, R72, RZ ;  /* 0x000000483c03c224 */ /* 0x001fc800078e02ff */
[-C--:B------:R-:W-:Y:S01]  /*4840*/  @!P3 IMAD R61, R61, R72.reuse, RZ ;  /* 0x000000483d3db224 */ /* 0x080fe200078e02ff */
[----:B------:R0:W-:Y:S01]  /*4850*/  @!P4 STG.E.U8 desc[UR36][R4.64+0x48], R3 ;  /* 0x000048030400c986 */ /* 0x0001e2000c101124 */
[C---:B------:R-:W-:Y:S02]  /*4860*/  ISETP.LT.OR P4, PT, R19.reuse, 0x52, !P1 ;  /* 0x000000521300780c */ /* 0x040fe40004f81670 */
[-C--:B--2---:R-:W-:Y:S01]  /*4870*/  @!P2 IMAD R9, R62, R72.reuse, RZ ;  /* 0x000000483e09a224 */ /* 0x084fe200078e02ff */
[----:B------:R-:W-:Y:S01]  /*4880*/  @!P3 STG.E.U8 desc[UR36][R4.64+0x49], R61 ;  /* 0x0000493d0400b986 */ /* 0x000fe2000c101124 */
[----:B------:R-:W-:Y:S02]  /*4890*/  ISETP.LT.OR P3, PT, R19, 0x51, !P1 ;  /* 0x000000511300780c */ /* 0x000fe40004f61670 */
[----:B------:R-:W-:Y:S01]  /*48a0*/  @!P5 IMAD R63, R63, R72, RZ ;  /* 0x000000483f3fd224 */ /* 0x000fe200078e02ff */
[----:B------:R-:W-:Y:S01]  /*48b0*/  @!P2 STG.E.U8 desc[UR36][R6.64+0x48], R9 ;  /* 0x000048090600a986 */ /* 0x000fe2000c101124 */
[----:B------:R-:W-:-:S03]  /*48c0*/  ISETP.LT.OR P2, PT, R19, 0x51, !P0 ;  /* 0x000000511300780c */ /* 0x000fc60004741670 */
[----:B------:R-:W-:Y:S01]  /*48d0*/  @!P5 STG.E.U8 desc[UR36][R6.64+0x49], R63 ;  /* 0x0000493f0600d986 */ /* 0x000fe2000c101124 */
[----:B------:R-:W-:Y:S01]  /*48e0*/  ISETP.LT.OR P5, PT, R19, 0x59, !P0 ;  /* 0x000000591300780c */ /* 0x000fe200047a1670 */
[----:B------:R-:W-:-:S04]  /*48f0*/  @!P4 IMAD R65, R65, R72, RZ ;  /* 0x000000484141c224 */ /* 0x000fc800078e02ff */
[-C--:B-1----:R-:W-:Y:S01]  /*4900*/  @!P3 IMAD R11, R64, R72.reuse, RZ ;  /* 0x00000048400bb224 */ /* 0x082fe200078e02ff */
[----:B------:R-:W-:Y:S01]  /*4910*/  @!P4 STG.E.U8 desc[UR36][R4.64+0x51], R65 ;  /* 0x000051410400c986 */ /* 0x000fe2000c101124 */
[C---:B------:R-:W-:Y:S02]  /*4920*/  ISETP.LT.OR P4, PT, R19.reuse, 0x52, !P0 ;  /* 0x000000521300780c */ /* 0x040fe40004781670 */
[C---:B------:R-:W-:Y:S01]  /*4930*/  ISETP.LT.OR P0, PT, R19.reuse, 0x5a, !P0 ;  /* 0x0000005a1300780c */ /* 0x040fe20004701670 */
[----:B------:R1:W-:Y:S01]  /*4940*/  @!P3 STG.E.U8 desc[UR36][R4.64+0x50], R11 ;  /* 0x0000500b0400b986 */ /* 0x0003e2000c101124 */
[C---:B------:R-:W-:Y:S01]  /*4950*/  ISETP.LT.OR P3, PT, R19.reuse, 0x59, !P1 ;  /* 0x000000591300780c */ /* 0x040fe20004f61670 */
[----:B0-----:R-:W-:Y:S01]  /*4960*/  @!P2 IMAD R3, R66, R72, RZ ;  /* 0x000000484203a224 */ /* 0x001fe200078e02ff */
[----:B------:R-:W-:-:S04]  /*4970*/  ISETP.LT.OR P1, PT, R19, 0x5a, !P1 ;  /* 0x0000005a1300780c */ /* 0x000fc80004f21670 */
[----:B------:R0:W-:Y:S03]  /*4980*/  @!P2 STG.E.U8 desc[UR36][R6.64+0x50], R3 ;  /* 0x000050030600a986 */ /* 0x0001e6000c101124 */
[-C--:B------:R-:W-:Y:S02]  /*4990*/  @!P4 IMAD R67, R67, R72.reuse, RZ ;  /* 0x000000484343c224 */ /* 0x080fe400078e02ff */
[-C--:B-1----:R-:W-:Y:S02]  /*49a0*/  @!P5 IMAD R11, R70, R72.reuse, RZ ;  /* 0x00000048460bd224 */ /* 0x082fe400078e02ff */
[-C--:B------:R-:W-:Y:S01]  /*49b0*/  @!P3 IMAD R9, R68, R72.reuse, RZ ;  /* 0x000000484409b224 */ /* 0x080fe200078e02ff */
[----:B------:R0:W-:Y:S01]  /*49c0*/  @!P4 STG.E.U8 desc[UR36][R6.64+0x51], R67 ;  /* 0x000051430600c986 */ /* 0x0001e2000c101124 */
[-C--:B------:R-:W-:Y:S02]  /*49d0*/  @!P1 IMAD R69, R69, R72.reuse, RZ ;  /* 0x0000004845459224 */ /* 0x080fe400078e02ff */
[----:B------:R-:W-:Y:S01]  /*49e0*/  @!P0 IMAD R71, R71, R72, RZ ;  /* 0x0000004847478224 */ /* 0x000fe200078e02ff */
[----:B------:R0:W-:Y:S04]  /*49f0*/  @!P3 STG.E.U8 desc[UR36][R4.64+0x58], R9 ;  /* 0x000058090400b986 */ /* 0x0001e8000c101124 */
[----:B------:R0:W-:Y:S04]  /*4a00*/  @!P1 STG.E.U8 desc[UR36][R4.64+0x59], R69 ;  /* 0x0000594504009986 */ /* 0x0001e8000c101124 */
[----:B------:R0:W-:Y:S04]  /*4a10*/  @!P5 STG.E.U8 desc[UR36][R6.64+0x58], R11 ;  /* 0x0000580b0600d986 */ /* 0x0001e8000c101124 */
[----:B------:R0:W-:Y:S02]  /*4a20*/  @!P0 STG.E.U8 desc[UR36][R6.64+0x59], R71 ;  /* 0x0000594706008986 */ /* 0x0001e4000c101124 */
.L_x_131:
[----:B------:R-:W-:Y:S05]  /*4a30*/  BSYNC B0 ;  /* 0x0000000000007941 */ /* 0x000fea0003800000 */
.L_x_33:
[----:B0-----:R-:W2:Y:S01]  /*4a40*/  LDL.64 R4, [R1] ;  /* 0x0000000001047983 */ /* 0x001ea20000100a00 */
[----:B------:R-:W-:Y:S01]  /*4a50*/  ULDC.64 UR4, c[0x0][0x650] ;  /* 0x0001940000047ab9 */ /* 0x000fe20000000a00 */
[----:B------:R-:W-:Y:S02]  /*4a60*/  IMAD.U32 R0, RZ, RZ, UR45 ;  /* 0x0000002dff007e24 */ /* 0x000fe4000f8e00ff */
[----:B------:R-:W-:Y:S02]  /*4a70*/  IMAD.MOV.U32 R22, RZ, RZ, -0x1 ;  /* 0xffffffffff167424 */ /* 0x000fe400078e00ff */
[----:B------:R0:W-:Y:S01]  /*4a80*/  SYNCS.ARRIVE.TRANS64.A1T0 RZ, [R0+UR48], RZ ;  /* 0x000000ff00ff79a7 */ /* 0x0001e20008100030 */
[----:B------:R-:W-:Y:S02]  /*4a90*/  IMAD.MOV.U32 R19, RZ, RZ, -0x1 ;  /* 0xffffffffff137424 */ /* 0x000fe400078e00ff */
[----:B------:R-:W-:Y:S01]  /*4aa0*/  IMAD.MOV.U32 R18, RZ, RZ, -0x1 ;  /* 0xffffffffff127424 */ /* 0x000fe200078e00ff */
[----:B0-----:R-:W-:-:S02]  /*4ab0*/  PRMT R0, RZ, 0x7610, R0 ;  /* 0x00007610ff007816 */ /* 0x001fc40000000000 */
[----:B--2---:R-:W-:-:S05]  /*4ac0*/  LEA R16, P0, R4, R16, 0x1 ;  /* 0x0000001004107211 */ /* 0x004fca00078008ff */
[----:B------:R-:W-:Y:S01]  /*4ad0*/  IMAD.X R17, R80, 0x1, R17, P0 ;  /* 0x0000000150117824 */ /* 0x000fe200000e0611 */
[----:B------:R-:W-:-:S04]  /*4ae0*/  ISETP.GE.U32.AND P0, PT, R16, UR4, PT ;  /* 0x0000000410007c0c */ /* 0x000fc8000bf06070 */
[----:B------:R-:W-:-:S13]  /*4af0*/  ISETP.GE.U32.AND.EX P0, PT, R17, UR5, PT, P0 ;  /* 0x0000000511007c0c */ /* 0x000fda000bf06100 */
[----:B------:R-:W-:Y:S05]  /*4b00*/  @P0 BRA `(.L_x_132) ;  /* 0x00000004004c0947 */ /* 0x000fea0003800000 */
[----:B------:R-:W0:Y:S01]  /*4b10*/  LDC.64 R10, c[0x0][0x628] ;  /* 0x00018a00ff0a7b82 */ /* 0x000e220000000a00 */
[----:B------:R-:W2:Y:S01]  /*4b20*/  S2R R12, SR_CTAID.X ;  /* 0x00000000000c7919 */ /* 0x000ea20000002500 */
[----:B------:R-:W-:Y:S02]  /*4b30*/  IMAD.MOV.U32 R8, RZ, RZ, R16 ;  /* 0x000000ffff087224 */ /* 0x000fe400078e0010 */
[----:B------:R-:W-:Y:S01]  /*4b40*/  IMAD.MOV.U32 R9, RZ, RZ, R17 ;  /* 0x000000ffff097224 */ /* 0x000fe200078e0011 */
[----:B------:R-:W3:Y:S03]  /*4b50*/  S2R R19, SR_CTAID.Y ;  /* 0x0000000000137919 */ /* 0x000ee60000002600 */
[----:B------:R-:W1:Y:S08]  /*4b60*/  LDC R0, c[0x0][0x630] ;  /* 0x00018c00ff007b82 */ /* 0x000e700000000800 */
[----:B------:R-:W1:Y:S01]  /*4b70*/  LDC.64 R14, c[0x0][0x620] ;  /* 0x00018800ff0e7b82 */ /* 0x000e620000000a00 */
[----:B0-----:R-:W-:-:S04]  /*4b80*/  ISETP.NE.U32.AND P0, PT, R10, RZ, PT ;  /* 0x000000ff0a00720c */ /* 0x001fc80003f05070 */
[----:B------:R-:W-:-:S13]  /*4b90*/  ISETP.NE.AND.EX P0, PT, R11, RZ, PT, P0 ;  /* 0x000000ff0b00720c */ /* 0x000fda0003f05300 */
[----:B-123--:R-:W-:Y:S05]  /*4ba0*/  @!P0 BRA `(.L_x_133) ;  /* 0x0000000000288947 */ /* 0x00efea0003800000 */
[----:B------:R-:W0:Y:S02]  /*4bb0*/  LDC R3, c[0x0][0x634] ;  /* 0x00018d00ff037b82 */ /* 0x000e240000000800 */
[----:B0-----:R-:W-:-:S05]  /*4bc0*/  IADD3 R3, P0, R16, R3, RZ ;  /* 0x0000000310037210 */ /* 0x001fca0007f1e0ff */
[----:B------:R-:W-:-:S04]  /*4bd0*/  IMAD.X R13, RZ, RZ, R17, P0 ;  /* 0x000000ffff0d7224 */ /* 0x000fc800000e0611 */
[----:B------:R-:W-:-:S04]  /*4be0*/  IMAD.WIDE.U32 R4, R13, R10, RZ ;  /* 0x0000000a0d047225 */ /* 0x000fc800078e00ff */
[----:B----4-:R-:W-:-:S04]  /*4bf0*/  IMAD.WIDE.U32 R6, P0, R3, R11, R4 ;  /* 0x0000000b03067225 */ /* 0x010fc80007800004 */
[----:B------:R-:W-:-:S04]  /*4c00*/  IMAD.WIDE.U32 R4, R3, R10, RZ ;  /* 0x0000000a03047225 */ /* 0x000fc800078e00ff */
[----:B------:R-:W-:Y:S01]  /*4c10*/  IMAD.X R9, RZ, RZ, RZ, P0 ;  /* 0x000000ffff097224 */ /* 0x000fe200000e06ff */
[----:B------:R-:W-:Y:S01]  /*4c20*/  IADD3 RZ, P0, R5, R6, RZ ;  /* 0x0000000605ff7210 */ /* 0x000fe20007f1e0ff */
[----:B------:R-:W-:-:S04]  /*4c30*/  IMAD.MOV.U32 R8, RZ, RZ, R7 ;  /* 0x000000ffff087224 */ /* 0x000fc800078e0007 */
[----:B------:R-:W-:-:S08]  /*4c40*/  IMAD.WIDE.U32.X R8, R13, R11, R8, P0 ;  /* 0x0000000b0d087225 */ /* 0x000fd000000e0408 */
.L_x_133:
[-CC-:B------:R-:W-:Y:S01]  /*4c50*/  SHF.R.U64 R18, R8, R0.reuse, R9.reuse ;  /* 0x0000000008127219 */ /* 0x180fe20000001209 */
[----:B------:R-:W0:Y:S01]  /*4c60*/  LDC.64 R24, c[0x0][0x640] ;  /* 0x00019000ff187b82 */ /* 0x000e220000000a00 */
[----:B------:R-:W-:Y:S01]  /*4c70*/  SHF.R.U32.HI R0, RZ, R0, R9 ;  /* 0x00000000ff007219 */ /* 0x000fe20000011609 */
[----:B------:R-:W-:Y:S01]  /*4c80*/  ULDC UR4, c[0x0][0x150] ;  /* 0x0000540000047ab9 */ /* 0x000fe20000000800 */
[----:B------:R-:W-:Y:S02]  /*4c90*/  IADD3 R3, P0, RZ, -R18, RZ ;  /* 0x80000012ff037210 */ /* 0x000fe40007f1e0ff */
[----:B----4-:R-:W-:-:S03]  /*4ca0*/  I2FP.F32.U32 R7, R12 ;  /* 0x0000000c00077245 */ /* 0x010fc60000201000 */
[----:B------:R-:W1:Y:S01]  /*4cb0*/  LDC R6, c[0x0][0x618] ;  /* 0x00018600ff067b82 */ /* 0x000e620000000800 */
[----:B------:R-:W-:Y:S02]  /*4cc0*/  IMAD.X R5, RZ, RZ, ~R0, P0 ;  /* 0x000000ffff057224 */ /* 0x000fe400000e0e00 */
[----:B------:R-:W-:Y:S01]  /*4cd0*/  FMUL R7, R7, UR4 ;  /* 0x0000000407077c20 */ /* 0x000fe20008400000 */
[----:B------:R-:W-:Y:S01]  /*4ce0*/  ULDC UR4, c[0x0][0x154] ;  /* 0x0000550000047ab9 */ /* 0x000fe20000000800 */
[-C--:B------:R-:W-:Y:S02]  /*4cf0*/  IMAD R0, R5, R14.reuse, RZ ;  /* 0x0000000e05007224 */ /* 0x080fe400078e02ff */
[C---:B------:R-:W-:Y:S01]  /*4d00*/  IMAD.WIDE.U32 R4, R3.reuse, R14, R16 ;  /* 0x0000000e03047225 */ /* 0x040fe200078e0010 */
[----:B------:R-:W2:Y:S01]  /*4d10*/  LDC R8, c[0x0][0x608] ;  /* 0x00018200ff087b82 */ /* 0x000ea20000000800 */
[----:B------:R-:W3:Y:S02]  /*4d20*/  F2I.U32.TRUNC.NTZ R7, R7 ;  /* 0x0000000700077305 */ /* 0x000ee4000020f000 */
[----:B------:R-:W-:Y:S01]  /*4d30*/  IMAD R3, R3, R15, R0 ;  /* 0x0000000f03037224 */ /* 0x000fe200078e0200 */
[----:B------:R-:W-:-:S03]  /*4d40*/  I2FP.F32.U32 R0, R19 ;  /* 0x0000001300007245 */ /* 0x000fc60000201000 */
[----:B------:R-:W-:Y:S01]  /*4d50*/  IMAD.IADD R3, R5, 0x1, R3 ;  /* 0x0000000105037824 */ /* 0x000fe200078e0203 */
[----:B------:R-:W4:Y:S01]  /*4d60*/  LDC R11, c[0x0][0x658] ;  /* 0x00019600ff0b7b82 */ /* 0x000f220000000800 */
[----:B0-----:R-:W-:-:S04]  /*4d70*/  ISETP.NE.U32.AND P0, PT, R24, RZ, PT ;  /* 0x000000ff1800720c */ /* 0x001fc80003f05070 */
[----:B------:R-:W-:-:S03]  /*4d80*/  ISETP.NE.AND.EX P0, PT, R25, RZ, PT, P0 ;  /* 0x000000ff1900720c */ /* 0x000fc60003f05300 */
[----:B------:R-:W0:Y:S01]  /*4d90*/  LDC R9, c[0x0][0x144] ;  /* 0x00005100ff097b82 */ /* 0x000e220000000800 */
[-C--:B-1----:R-:W-:Y:S01]  /*4da0*/  SHF.R.U64 R10, R4, R6.reuse, R3 ;  /* 0x00000006040a7219 */ /* 0x082fe20000001203 */
[----:B---3--:R-:W-:Y:S01]  /*4db0*/  IMAD.MOV R7, RZ, RZ, -R7 ;  /* 0x000000ffff077224 */ /* 0x008fe200078e0a07 */
[----:B------:R-:W-:Y:S01]  /*4dc0*/  SHF.R.U32.HI R3, RZ, R6, R3 ;  /* 0x00000006ff037219 */ /* 0x000fe20000011603 */
[----:B------:R-:W-:-:S04]  /*4dd0*/  FMUL R6, R0, UR4 ;  /* 0x0000000400067c20 */ /* 0x000fc80008400000 */
[----:B------:R-:W1:Y:S01]  /*4de0*/  LDC R20, c[0x0][0x148] ;  /* 0x00005200ff147b82 */ /* 0x000e620000000800 */
[----:B------:R3:W0:Y:S01]  /*4df0*/  F2I.U32.TRUNC.NTZ R14, R6 ;  /* 0x00000006000e7305 */ /* 0x000622000020f000 */
[-CC-:B--2---:R-:W-:Y:S02]  /*4e00*/  SHF.R.U64 R13, R10, R8.reuse, R3.reuse ;  /* 0x000000080a0d7219 */ /* 0x184fe40000001203 */
[----:B------:R-:W-:-:S04]  /*4e10*/  SHF.R.U32.HI R0, RZ, R8, R3 ;  /* 0x00000008ff007219 */ /* 0x000fc80000011603 */
[----:B------:R-:W2:Y:S01]  /*4e20*/  LDC R21, c[0x0][0x648] ;  /* 0x00019200ff157b82 */ /* 0x000ea20000000800 */
[-CC-:B----4-:R-:W-:Y:S02]  /*4e30*/  SHF.R.U64 R15, R13, R11.reuse, R0.reuse ;  /* 0x0000000b0d0f7219 */ /* 0x190fe40000001200 */
[----:B------:R-:W-:-:S03]  /*4e40*/  SHF.R.U32.HI R5, RZ, R11, R0 ;  /* 0x0000000bff057219 */ /* 0x000fc60000011600 */
[----:B------:R-:W-:Y:S02]  /*4e50*/  IMAD.MOV.U32 R4, RZ, RZ, R15 ;  /* 0x000000ffff047224 */ /* 0x000fe400078e000f */
[----:B------:R-:W4:Y:S01]  /*4e60*/  LDC R26, c[0x0][0x638] ;  /* 0x00018e00ff1a7b82 */ /* 0x000f220000000800 */
[----:B0-----:R-:W-:-:S07]  /*4e70*/  IMAD R22, R9, R7, R12 ;  /* 0x0000000709167224 */ /* 0x001fce00078e020c */
[----:B------:R-:W0:Y:S08]  /*4e80*/  LDC R27, c[0x0][0x610] ;  /* 0x00018400ff1b7b82 */ /* 0x000e300000000800 */
[----:B------:R-:W0:Y:S01]  /*4e90*/  LDC R28, c[0x0][0x600] ;  /* 0x00018000ff1c7b82 */ /* 0x000e220000000800 */
[----:B-123--:R-:W-:Y:S05]  /*4ea0*/  @!P0 BRA `(.L_x_134) ;  /* 0x0000000000288947 */ /* 0x00efea0003800000 */
[----:B------:R-:W1:Y:S02]  /*4eb0*/  LDC R0, c[0x0][0x64c] ;  /* 0x00019300ff007b82 */ /* 0x000e640000000800 */
[----:B-1----:R-:W-:-:S05]  /*4ec0*/  IADD3 R3, P0, R15, R0, RZ ;  /* 0x000000000f037210 */ /* 0x002fca0007f1e0ff */
        /* <DEDUP_REMOVED lines=8> */
.L_x_134:
[----:B------:R-:W-:Y:S01]  /*4f50*/  ISETP.NE.AND P0, PT, R2, 0x1, PT ;  /* 0x000000010200780c */ /* 0x000fe20003f05270 */
[----:B------:R-:W-:Y:S01]  /*4f60*/  IMAD.MOV R14, RZ, RZ, -R14 ;  /* 0x000000ffff0e7224 */ /* 0x000fe200078e0a0e */
[----:B------:R-:W-:Y:S02]  /*4f70*/  SHF.R.U64 R0, R4, R21, R5 ;  /* 0x0000001504007219 */ /* 0x000fe40000001205 */
[----:B------:R-:W-:Y:S02]  /*4f80*/  LOP3.LUT R3, R13, R82, RZ, 0xc0, !PT ;  /* 0x000000520d037212 */ /* 0x000fe400078ec0ff */
[----:B------:R-:W-:Y:S01]  /*4f90*/  LOP3.LUT R5, R10, R81, RZ, 0xc0, !PT ;  /* 0x000000510a057212 */ /* 0x000fe200078ec0ff */
[----:B------:R-:W-:Y:S02]  /*4fa0*/  IMAD.MOV R4, RZ, RZ, -R0 ;  /* 0x000000ffff047224 */ /* 0x000fe400078e0a00 */
[----:B------:R-:W-:Y:S02]  /*4fb0*/  IMAD R3, R78, R0, R3 ;  /* 0x000000004e037224 */ /* 0x000fe400078e0203 */
[----:B----4-:R-:W-:-:S02]  /*4fc0*/  IMAD R0, R4, R26, R15 ;  /* 0x0000001a04007224 */ /* 0x010fc400078e020f */
[----:B------:R-:W-:Y:S02]  /*4fd0*/  @P0 IMAD R22, R20, R14, R19 ;  /* 0x0000000e14160224 */ /* 0x000fe400078e0213 */
[----:B------:R-:W-:Y:S02]  /*4fe0*/  IMAD.MOV.U32 R4, RZ, RZ, 0x1 ;  /* 0x00000001ff047424 */ /* 0x000fe400078e00ff */
[----:B0-----:R-:W-:Y:S02]  /*4ff0*/  IMAD R22, R3, R27, R22 ;  /* 0x0000001b03167224 */ /* 0x001fe400078e0216 */
[----:B------:R-:W-:Y:S01]  /*5000*/  IMAD R3, R0, R28, R5 ;  /* 0x0000001c00037224 */ /* 0x000fe200078e0205 */
[----:B------:R-:W-:-:S04]  /*5010*/  PRMT R0, R4, 0x7610, R0 ;  /* 0x0000761004007816 */ /* 0x000fc80000000000 */
[----:B------:R-:W-:Y:S02]  /*5020*/  SEL R19, R3, R22, !P0 ;  /* 0x0000001603137207 */ /* 0x000fe40004000000 */
[----:B------:R-:W-:-:S07]  /*5030*/  SEL R22, R22, R3, !P0 ;  /* 0x0000000316167207 */ /* 0x000fce0004000000 */
.L_x_132:
[----:B------:R-:W-:Y:S01]  /*5040*/  UIMAD.WIDE.U32 UR4, UR39, 0x6c16c16d, URZ ;  /* 0x6c16c16d270478a5 */ /* 0x000fe2000f8e003f */
[----:B------:R-:W-:Y:S02]  /*5050*/  LOP3.LUT P0, RZ, R0, 0xff, RZ, 0xc0, !PT ;  /* 0x000000ff00ff7812 */ /* 0x000fe4000780c0ff */
[----:B------:R-:W-:Y:S01]  /*5060*/  LOP3.LUT R85, R85, 0x1, RZ, 0x3c, !PT ;  /* 0x0000000155557812 */ /* 0x000fe200078e3cff */
[----:B------:R-:W-:-:S04]  /*5070*/  UIADD3 UR4, UR39, -UR5, URZ ;  /* 0x8000000527047290 */ /* 0x000fc8000fffe03f */
[----:B------:R-:W-:-:S04]  /*5080*/  ULEA.HI UR4, UR4, UR5, URZ, 0x1f ;  /* 0x0000000504047291 */ /* 0x000fc8000f8ff83f */
[----:B------:R-:W-:-:S04]  /*5090*/  USHF.R.U32.HI UR4, URZ, 0x5, UR4 ;  /* 0x000000053f047899 */ /* 0x000fc80008011604 */
[----:B------:R-:W-:Y:S01]  /*50a0*/  UIMAD UR39, UR4, -0x2d, UR39 ;  /* 0xffffffd3042778a4 */ /* 0x000fe2000f8e0227 */
[----:B------:R-:W-:Y:S11]  /*50b0*/  @P0 BRA `(.L_x_135) ;  /* 0xffffffc800840947 */ /* 0x000ff6000383ffff */
[----:B------:R-:W-:Y:S05]  /*50c0*/  EXIT ;  /* 0x000000000000794d */ /* 0x000fea0003800000 */
.L_x_14:
[----:B------:R-:W-:-:S08]  /*50d0*/  ISETP.NE.AND P0, PT, R14, RZ, PT ;  /* 0x000000ff0e00720c */ /* 0x000fd00003f05270 */
[----:B0-----:R-:W0:-:S00]  /*50e0*/  USETMAXREG.DEALLOC.CTAPOOL 0x28 ;  /* 0x00000028000079c8 */ /* 0x001e0000080e0500 */
[----:B------:R-:W-:Y:S05]  /*50f0*/  @P0 EXIT ;  /* 0x000000000000094d */ /* 0x000fea0003800000 */
[----:B0-----:R-:W-:Y:S01]  /*5100*/  LOP3.LUT P0, RZ, R3, 0xff, RZ, 0xc0, !PT ;  /* 0x000000ff03ff7812 */ /* 0x001fe2000780c0ff */
[----:B------:R-:W-:Y:S02]  /*5110*/  IMAD.MOV.U32 R3, RZ, RZ, 0x1 ;  /* 0x00000001ff037424 */ /* 0x000fe400078e00ff */
[----:B------:R-:W-:-:S10]  /*5120*/  IMAD.MOV.U32 R8, RZ, RZ, RZ ;  /* 0x000000ffff087224 */ /* 0x000fd400078e00ff */
[----:B------:R-:W-:Y:S05]  /*5130*/  @!P0 BRA `(.L_x_136) ;  /* 0x0000000c00148947 */ /* 0x000fea0003800000 */
[----:B------:R-:W-:Y:S01]  /*5140*/  LOP3.LUT P0, RZ, R5, 0x1f, RZ, 0xc0, !PT ;  /* 0x0000001f05ff7812 */ /* 0x000fe2000780c0ff */
[----:B------:R-:W-:Y:S01]  /*5150*/  ULDC UR5, c[0x0][0x658] ;  /* 0x0001960000057ab9 */ /* 0x000fe20000000800 */
[----:B------:R-:W-:Y:S01]  /*5160*/  UMOV UR6, 0xffffffff ;  /* 0xffffffff00067882 */ /* 0x000fe20000000000 */
[----:B------:R-:W-:Y:S01]  /*5170*/  BSSY B0, `(.L_x_136) ;  /* 0x00000c1000007945 */ /* 0x000fe20003800000 */
[----:B------:R-:W-:Y:S01]  /*5180*/  USHF.L.U32 UR6, UR6, UR5, URZ ;  /* 0x0000000506067299 */ /* 0x000fe2000800063f */
[C---:B------:R-:W-:Y:S01]  /*5190*/  ISETP.NE.AND P2, PT, R4.reuse, RZ, PT ;  /* 0x000000ff0400720c */ /* 0x040fe20003f45270 */
[----:B------:R-:W-:Y:S01]  /*51a0*/  IMAD.MOV.U32 R10, RZ, RZ, 0x1 ;  /* 0x00000001ff0a7424 */ /* 0x000fe200078e00ff */
[----:B------:R-:W-:Y:S01]  /*51b0*/  ISETP.NE.OR P0, PT, R4, RZ, !P0 ;  /* 0x000000ff0400720c */ /* 0x000fe20004705670 */
[----:B------:R-:W-:Y:S01]  /*51c0*/  IMAD.MOV.U32 R3, RZ, RZ, 0x1 ;  /* 0x00000001ff037424 */ /* 0x000fe200078e00ff */
[----:B------:R-:W-:Y:S01]  /*51d0*/  LOP3.LUT R9, R23, 0x2, RZ, 0xfc, !PT ;  /* 0x0000000217097812 */ /* 0x000fe200078efcff */
[----:B------:R-:W-:Y:S01]  /*51e0*/  IMAD.MOV.U32 R8, RZ, RZ, RZ ;  /* 0x000000ffff087224 */ /* 0x000fe200078e00ff */
[----:B------:R-:W-:Y:S01]  /*51f0*/  ULDC UR4, c[0x0][0x600] ;  /* 0x0001800000047ab9 */ /* 0x000fe20000000800 */
[----:B------:R-:W-:Y:S01]  /*5200*/  UMOV UR7, 0x1 ;  /* 0x0000000100077882 */ /* 0x000fe20000000000 */
[----:B------:R-:W-:-:S02]  /*5210*/  UIADD3 UR19, UR40, 0x1, URZ ;  /* 0x0000000128137890 */ /* 0x000fc4000fffe03f */
[----:B------:R-:W-:Y:S02]  /*5220*/  UIADD3 UR15, UR4, -0x1, URZ ;  /* 0xffffffff040f7890 */ /* 0x000fe4000fffe03f */
[----:B------:R-:W-:Y:S02]  /*5230*/  USHF.L.U32 UR17, UR7, UR5, URZ ;  /* 0x0000000507117299 */ /* 0x000fe4000800063f */
[----:B------:R-:W-:Y:S01]  /*5240*/  ULOP3.LUT UR16, URZ, UR6, URZ, 0x33, !UPT ;  /* 0x000000063f107292 */ /* 0x000fe2000f8e333f */
[----:B------:R-:W-:-:S11]  /*5250*/  ULDC.64 UR20, c[0x0][0x198] ;  /* 0x0000660000147ab9 */ /* 0x000fd60000000a00 */
.L_x_148:
[----:B------:R-:W-:-:S03]  /*5260*/  UMOV UR4, 0xffffffff ;  /* 0xffffffff00047882 */ /* 0x000fc60000000000 */
[----:B------:R-:W-:Y:S05]  /*5270*/  BRA.DIV UR4, `(.L_x_137) ;  /* 0x0000002604a47947 */ /* 0x000fea000b800000 */
[----:B------:R-:W-:-:S13]  /*5280*/  ELECT P6, URZ, PT ;  /* 0x00000000003f782f */ /* 0x000fda00038c0000 */
.L_x_202:
[----:B------:R-:W0:Y:S01]  /*5290*/  LDC R4, c[0x0][0x28c] ;  /* 0x0000a300ff047b82 */ /* 0x000e220000000800 */
[----:B------:R-:W-:Y:S01]  /*52a0*/  BSSY B1, `(.L_x_138) ;  /* 0x0000037000017945 */ /* 0x000fe20003800000 */
[----:B0-----:R-:W-:-:S13]  /*52b0*/  ISETP.LT.OR P6, PT, R4, 0x1, !P6 ;  /* 0x000000010400780c */ /* 0x001fda00077c1670 */
[----:B------:R-:W-:Y:S05]  /*52c0*/  @P6 BRA `(.L_x_139) ;  /* 0x0000000000d06947 */ /* 0x000fea0003800000 */
[----:B------:R-:W-:Y:S02]  /*52d0*/  IMAD R19, R19, 0x60, RZ ;  /* 0x0000006013137824 */ /* 0x000fe400078e02ff */
[----:B------:R-:W-:Y:S02]  /*52e0*/  IMAD.SHL.U32 R22, R22, 0x40, RZ ;  /* 0x0000004016167824 */ /* 0x000fe400078e00ff */
[----:B------:R-:W-:Y:S02]  /*52f0*/  IMAD.MOV.U32 R13, RZ, RZ, RZ ;  /* 0x000000ffff0d7224 */ /* 0x000fe400078e00ff */
[----:B------:R-:W-:Y:S02]  /*5300*/  IMAD.U32 R14, RZ, RZ, UR19 ;  /* 0x00000013ff0e7e24 */ /* 0x000fe4000f8e00ff */
[----:B------:R-:W-:Y:S02]  /*5310*/  IMAD.MOV.U32 R4, RZ, RZ, R3 ;  /* 0x000000ffff047224 */ /* 0x000fe400078e0003 */
[----:B------:R-:W-:-:S07]  /*5320*/  IMAD.MOV.U32 R5, RZ, RZ, R8 ;  /* 0x000000ffff057224 */ /* 0x000fce00078e0008 */
.L_x_143:
[----:B------:R-:W0:Y:S01]  /*5330*/  S2R R7, SR_CgaCtaId ;  /* 0x0000000000077919 */ /* 0x000e220000008800 */
[----:B------:R-:W-:-:S04]  /*5340*/  MOV R6, 0x400 ;  /* 0x0000040000067802 */ /* 0x000fc80000000f00 */
[----:B0-----:R-:W-:Y:S02]  /*5350*/  LEA R12, R7, R6, 0x18 ;  /* 0x00000006070c7211 */ /* 0x001fe400078ec0ff */
[----:B------:R-:W-:Y:S01]  /*5360*/  SHF.L.U32 R6, R4, 0x1f, RZ ;  /* 0x0000001f04067819 */ /* 0x000fe200000006ff */
[----:B------:R-:W0:Y:S02]  /*5370*/  @!P2 LDC R7, c[0x0][0x500] ;  /* 0x00014000ff07ab82 */ /* 0x000e240000000800 */
[----:B------:R-:W-:-:S04]  /*5380*/  IMAD R11, R5, 0x8, R12 ;  /* 0x00000008050b7824 */ /* 0x000fc800078e020c */
[----:B------:R-:W1:Y:S02]  /*5390*/  SYNCS.PHASECHK.TRANS64.TRYWAIT P1, [R11+URZ+0x168], R6 ;  /* 0x000168060b0075a7 */ /* 0x000e64000802017f */
[----:B-1----:R-:W-:Y:S05]  /*53a0*/  @!P1 BRA `(.L_x_140) ;  /* 0x0000002400789947 */ /* 0x002fea0003800000 */
.L_x_203:
[----:B-1----:R-:W-:Y:S01]  /*53b0*/  PRMT R6, R9, 0x9910, RZ ;  /* 0x0000991009067816 */ /* 0x002fe200000000ff */
[----:B0-----:R0:W-:Y:S03]  /*53c0*/  @!P2 SYNCS.ARRIVE.TRANS64 RZ, [R11+URZ], R7 ;  /* 0x000000070bffa9a7 */ /* 0x0011e6000800003f */
[----:B------:R-:W-:-:S13]  /*53d0*/  ISETP.NE.AND P1, PT, R6, 0x2, PT ;  /* 0x000000020600780c */ /* 0x000fda0003f25270 */
[----:B0-----:R-:W-:Y:S05]  /*53e0*/  @P1 BRA `(.L_x_141) ;  /* 0x0000000000041947 */ /* 0x001fea0003800000 */
[----:B------:R-:W-:Y:S01]  /*53f0*/  BPT.TRAP 0x1 ;  /* 0x000000040000795c */ /* 0x000fe20000300000 */
.L_x_141:
[----:B------:R-:W-:Y:S05]  /*5400*/  @P0 BRA `(.L_x_142) ;  /* 0x0000000000040947 */ /* 0x000fea0003800000 */
[----:B------:R-:W-:Y:S01]  /*5410*/  BPT.TRAP 0x1 ;  /* 0x000000040000795c */ /* 0x000fe20000300000 */
.L_x_142:
[--C-:B------:R-:W-:Y:S01]  /*5420*/  IMAD R6, R5, 0x800, R12.reuse ;  /* 0x0000080005067824 */ /* 0x100fe200078e020c */
[----:B------:R-:W-:Y:S01]  /*5430*/  R2UR UR9, R11 ;  /* 0x000000000b0972ca */ /* 0x000fe200000e0000 */
[C---:B------:R-:W-:Y:S01]  /*5440*/  IMAD R12, R5.reuse, 0xc00, R12 ;  /* 0x00000c00050c7824 */ /* 0x040fe200078e020c */
[----:B------:R-:W-:Y:S01]  /*5450*/  UIADD3 UR4, UP0, UR20, 0xf0, URZ ;  /* 0x000000f014047890 */ /* 0x000fe2000ff1e03f */
[----:B------:R-:W-:Y:S01]  /*5460*/  VIADD R14, R14, 0xffffffff ;  /* 0xffffffff0e0e7836 */ /* 0x000fe20000000000 */
[----:B------:R-:W-:Y:S01]  /*5470*/  R2UR UR5, R6 ;  /* 0x00000000060572ca */ /* 0x000fe200000e0000 */
[----:B------:R-:W-:Y:S01]  /*5480*/  UIADD3 UR22, UP1, UR20, 0x1f0, URZ ;  /* 0x000001f014167890 */ /* 0x000fe2000ff3e03f */
[----:B------:R-:W-:Y:S01]  /*5490*/  R2UR UR8, R12 ;  /* 0x000000000c0872ca */ /* 0x000fe200000e0000 */
[----:B------:R-:W-:Y:S01]  /*54a0*/  VIADD R5, R5, 0x1 ;  /* 0x0000000105057836 */ /* 0x000fe20000000000 */
[----:B------:R-:W-:Y:S01]  /*54b0*/  R2UR UR11, R22 ;  /* 0x00000000160b72ca */ /* 0x000fe200000e0000 */
[----:B------:R-:W-:Y:S01]  /*54c0*/  UIADD3.X UR23, URZ, UR21, URZ, UP1, !UPT ;  /* 0x000000153f177290 */ /* 0x000fe20008ffe43f */
[----:B------:R-:W-:Y:S01]  /*54d0*/  R2UR UR10, R13 ;  /* 0x000000000d0a72ca */ /* 0x000fe200000e0000 */
[----:B------:R-:W-:Y:S01]  /*54e0*/  UMOV UR6, 0x0 ;  /* 0x0000000000067882 */ /* 0x000fe20000000000 */
[----:B------:R-:W-:Y:S01]  /*54f0*/  R2UR UR12, R18 ;  /* 0x00000000120c72ca */ /* 0x000fe200000e0000 */
[----:B------:R-:W-:Y:S01]  /*5500*/  UMOV UR7, 0x10000000 ;  /* 0x1000000000077882 */ /* 0x000fe20000000000 */
[----:B------:R-:W-:Y:S01]  /*5510*/  R2UR UR18, R19 ;  /* 0x00000000131272ca */ /* 0x000fe200000e0000 */
[----:B------:R-:W-:Y:S01]  /*5520*/  VIADD R13, R13, 0x20 ;  /* 0x000000200d0d7836 */ /* 0x000fe20000000000 */
[----:B------:R-:W-:Y:S01]  /*5530*/  ISETP.GT.AND P3, PT, R14, 0x1, PT ;  /* 0x000000010e00780c */ /* 0x000fe20003f64270 */
[----:B------:R-:W-:Y:S01]  /*5540*/  UIADD3 UR13, UR5, 0x400, URZ ;  /* 0x00000400050d7890 */ /* 0x000fe2000fffe03f */
[----:B------:R-:W-:Y:S01]  /*5550*/  ISETP.NE.AND P1, PT, R5, 0x2d, PT ;  /* 0x0000002d0500780c */ /* 0x000fe20003f25270 */
[----:B------:R-:W-:-:S02]  /*5560*/  UIADD3.X UR5, URZ, UR21, URZ, UP0, !UPT ;  /* 0x000000153f057290 */ /* 0x000fc400087fe43f */
[----:B------:R-:W-:Y:S01]  /*5570*/  UIADD3 UR14, UR8, 0x16c00, URZ ;  /* 0x00016c00080e7890 */ /* 0x000fe2000fffe03f */
[----:B------:R-:W-:Y:S02]  /*5580*/  SEL R7, RZ, 0x1, P1 ;  /* 0x00000001ff077807 */ /* 0x000fe40000800000 */
[----:B------:R-:W-:Y:S01]  /*5590*/  UMOV UR8, UR13 ;  /* 0x0000000d00087c82 */ /* 0x000fe20008000000 */
[----:B------:R-:W-:Y:S02]  /*55a0*/  SEL R5, R5, RZ, P1 ;  /* 0x000000ff05057207 */ /* 0x000fe40000800000 */
[----:B------:R-:W-:Y:S01]  /*55b0*/  LOP3.LUT R4, R4, R7, RZ, 0x3c, !PT ;  /* 0x0000000704047212 */ /* 0x000fe200078e3cff */
[----:B------:R0:W-:Y:S02]  /*55c0*/  UTMALDG.3D [UR8], [UR4], desc[UR6] ;  /* 0x00000608040075b4 */ /* 0x0001e40008011000 */
[----:B0-----:R-:W-:Y:S01]  /*55d0*/  UMOV UR8, UR14 ;  /* 0x0000000e00087c82 */ /* 0x001fe20008000000 */
[----:B------:R-:W-:-:S02]  /*55e0*/  UMOV UR11, UR18 ;  /* 0x00000012000b7c82 */ /* 0x000fc40008000000 */
[----:B------:R0:W-:Y:S02]  /*55f0*/  UTMALDG.3D [UR8], [UR22], desc[UR6] ;  /* 0x00000608160075b4 */ /* 0x0001e40008011000 */
[----:B0-----:R-:W-:Y:S05]  /*5600*/  @P3 BRA `(.L_x_143) ;  /* 0xfffffffc00483947 */ /* 0x001fea000383ffff */
.L_x_139:
[----:B------:R-:W-:Y:S05]  /*5610*/  BSYNC B1 ;  /* 0x0000000000017941 */ /* 0x000fea0003800000 */
.L_x_138:
[----:B------:R-:W2:Y:S01]  /*5620*/  LDL.64 R20, [R1] ;  /* 0x0000000001147983 */ /* 0x000ea20000100a00 */
[----:B------:R-:W-:Y:S01]  /*5630*/  LOP3.LUT P4, RZ, R10, 0xff, RZ, 0xc0, !PT ;  /* 0x000000ff0aff7812 */ /* 0x000fe2000788c0ff */
[----:B------:R-:W-:Y:S01]  /*5640*/  VIADD R11, R8, UR40 ;  /* 0x00000028080b7c36 */ /* 0x000fe20008000000 */
[----:B------:R-:W-:Y:S01]  /*5650*/  ULDC.64 UR4, c[0x0][0x650] ;  /* 0x0001940000047ab9 */ /* 0x000fe20000000a00 */
[----:B------:R-:W-:Y:S01]  /*5660*/  IMAD.U32 R8, RZ, RZ, UR40 ;  /* 0x00000028ff087e24 */ /* 0x000fe2000f8e00ff */
[----:B------:R-:W-:Y:S01]  /*5670*/  UISETP.GE.U32.AND UP0, UPT, UR40, 0x2d, UPT ;  /* 0x0000002d2800788c */ /* 0x000fe2000bf06070 */
[C---:B------:R-:W-:Y:S01]  /*5680*/  IMAD.WIDE.U32 R4, R11.reuse, 0x6c16c16d, RZ ;  /* 0x6c16c16d0b047825 */ /* 0x040fe200078e00ff */
[----:B------:R-:W-:Y:S01]  /*5690*/  ISETP.GT.U32.AND P1, PT, R11, 0x2c, PT ;  /* 0x0000002c0b00780c */ /* 0x000fe20003f24070 */
[----:B------:R-:W-:Y:S01]  /*56a0*/  BSSY B1, `(.L_x_144) ;  /* 0x000006b000017945 */ /* 0x000fe20003800000 */
[----:B------:R-:W-:Y:S01]  /*56b0*/  PRMT R10, RZ, 0x7610, R10 ;  /* 0x00007610ff0a7816 */ /* 0x000fe2000000000a */
[----:B------:R-:W-:Y:S01]  /*56c0*/  IMAD.MOV.U32 R22, RZ, RZ, -0x1 ;  /* 0xffffffffff167424 */ /* 0x000fe200078e00ff */
[----:B------:R-:W-:Y:S01]  /*56d0*/  ISETP.LT.U32.AND P1, PT, R8, 0x2d, P1 ;  /* 0x0000002d0800780c */ /* 0x000fe20000f21070 */
[----:B------:R-:W-:Y:S01]  /*56e0*/  IMAD.MOV.U32 R19, RZ, RZ, -0x1 ;  /* 0xffffffffff137424 */ /* 0x000fe200078e00ff */
[----:B------:R-:W-:Y:S01]  /*56f0*/  PLOP3.LUT P3, PT, PT, PT, UP0, 0x80, 0x0 ;  /* 0x000000000000781c */ /* 0x000fe20003f6f008 */
[----:B------:R-:W0:Y:S01]  /*5700*/  @P4 S2R R7, SR_CgaCtaId ;  /* 0x0000000000074919 */ /* 0x000e220000008800 */
[----:B------:R-:W-:Y:S01]  /*5710*/  SEL R4, RZ, 0x1, !P1 ;  /* 0x00000001ff047807 */ /* 0x000fe20004800000 */
[----:B------:R-:W-:Y:S01]  /*5720*/  IMAD.MOV.U32 R18, RZ, RZ, -0x1 ;  /* 0xffffffffff127424 */ /* 0x000fe200078e00ff */
[----:B------:R-:W-:-:S02]  /*5730*/  @P4 MOV R6, 0x400 ;  /* 0x0000040000064802 */ /* 0x000fc40000000f00 */
[----:B------:R-:W-:Y:S02]  /*5740*/  LOP3.LUT R3, R3, R4, RZ, 0x3c, !PT ;  /* 0x0000000403037212 */ /* 0x000fe400078e3cff */
[----:B------:R-:W-:Y:S02]  /*5750*/  PRMT R4, RZ, 0x7610, R4 ;  /* 0x00007610ff047816 */ /* 0x000fe40000000004 */
[----:B0-----:R-:W-:Y:S01]  /*5760*/  @P4 LEA R6, R7, R6, 0x18 ;  /* 0x0000000607064211 */ /* 0x001fe200078ec0ff */
[----:B------:R-:W-:-:S03]  /*5770*/  IMAD.IADD R7, R11, 0x1, -R5 ;  /* 0x000000010b077824 */ /* 0x000fc600078e0a05 */
[----:B------:R0:W-:Y:S02]  /*5780*/  @P4 SYNCS.ARRIVE.TRANS64.A1T0 RZ, [R6+URZ+0x308], RZ ;  /* 0x000308ff06ff49a7 */ /* 0x0001e4000810003f */
[----:B------:R-:W-:-:S04]  /*5790*/  LEA.HI R7, R7, R5, RZ, 0x1f ;  /* 0x0000000507077211 */ /* 0x000fc800078ff8ff */
[----:B------:R-:W-:-:S04]  /*57a0*/  SHF.R.U32.HI R8, RZ, 0x5, R7 ;  /* 0x00000005ff087819 */ /* 0x000fc80000011607 */
[----:B------:R-:W-:Y:S01]  /*57b0*/  @P3 LOP3.LUT R3, R3, 0x1, R8, 0x78, !PT ;  /* 0x0000000103033812 */ /* 0x000fe200078e7808 */
[----:B------:R-:W-:Y:S01]  /*57c0*/  IMAD R8, R8, -0x2d, R11 ;  /* 0xffffffd308087824 */ /* 0x000fe200078e020b */
[----:B--2---:R-:W-:-:S05]  /*57d0*/  IADD3 R16, P1, R16, R20, RZ ;  /* 0x0000001410107210 */ /* 0x004fca0007f3e0ff */
[----:B------:R-:W-:Y:S01]  /*57e0*/  IMAD.X R17, R17, 0x1, R0, P1 ;  /* 0x0000000111117824 */ /* 0x000fe200008e0600 */
[----:B------:R-:W-:-:S04]  /*57f0*/  ISETP.GE.U32.AND P1, PT, R16, UR4, PT ;  /* 0x0000000410007c0c */ /* 0x000fc8000bf26070 */
[----:B------:R-:W-:-:S13]  /*5800*/  ISETP.GE.U32.AND.EX P1, PT, R17, UR5, PT, P1 ;  /* 0x0000000511007c0c */ /* 0x000fda000bf26110 */
[----:B0-----:R-:W-:Y:S05]  /*5810*/  @P1 BRA `(.L_x_145) ;  /* 0x00000004004c1947 */ /* 0x001fea0003800000 */
[----:B------:R-:W0:Y:S01]  /*5820*/  S2R R12, SR_CTAID.X ;  /* 0x00000000000c7919 */ /* 0x000e220000002500 */
[----:B------:R-:W-:Y:S01]  /*5830*/  ULDC.64 UR4, c[0x0][0x628] ;  /* 0x00018a0000047ab9 */ /* 0x000fe20000000a00 */
[----:B------:R-:W1:Y:S01]  /*5840*/  LDC R13, c[0x0][0x144] ;  /* 0x00005100ff0d7b82 */ /* 0x000e620000000800 */
[----:B------:R-:W-:Y:S01]  /*5850*/  ISETP.NE.U32.AND P1, PT, RZ, UR4, PT ;  /* 0x00000004ff007c0c */ /* 0x000fe2000bf25070 */
[----:B------:R-:W2:Y:S01]  /*5860*/  S2R R11, SR_CTAID.Y ;  /* 0x00000000000b7919 */ /* 0x000ea20000002600 */
[----:B------:R-:W-:Y:S01]  /*5870*/  ULDC UR6, c[0x0][0x150] ;  /* 0x0000540000067ab9 */ /* 0x000fe20000000800 */
[----:B------:R-:W-:Y:S01]  /*5880*/  ULDC UR7, c[0x0][0x630] ;  /* 0x00018c0000077ab9 */ /* 0x000fe20000000800 */
[----:B------:R-:W-:Y:S01]  /*5890*/  ISETP.NE.AND.EX P1, PT, RZ, UR5, PT, P1 ;  /* 0x00000005ff007c0c */ /* 0x000fe2000bf25310 */
[----:B------:R-:W-:Y:S01]  /*58a0*/  IMAD.MOV.U32 R4, RZ, RZ, R16 ;  /* 0x000000ffff047224 */ /* 0x000fe200078e0010 */
[----:B0-----:R-:W-:-:S05]  /*58b0*/  I2FP.F32.U32 R5, R12 ;  /* 0x0000000c00057245 */ /* 0x001fca0000201000 */
[----:B------:R-:W-:Y:S01]  /*58c0*/  FMUL R14, R5, UR6 ;  /* 0x00000006050e7c20 */ /* 0x000fe20008400000 */
[----:B------:R-:W-:-:S05]  /*58d0*/  IMAD.MOV.U32 R5, RZ, RZ, R17 ;  /* 0x000000ffff057224 */ /* 0x000fca00078e0011 */
[----:B--2---:R-:W-:Y:S05]  /*58e0*/  @!P1 BRA `(.L_x_146) ;  /* 0x0000000000289947 */ /* 0x004fea0003800000 */
[----:B------:R-:W-:Y:S02]  /*58f0*/  ULDC UR6, c[0x0][0x634] ;  /* 0x00018d0000067ab9 */ /* 0x000fe40000000800 */
[----:B------:R-:W-:-:S05]  /*5900*/  IADD3 R5, P1, R16, UR6, RZ ;  /* 0x0000000610057c10 */ /* 0x000fca000ff3e0ff */
[----:B------:R-:W-:-:S04]  /*5910*/  IMAD.X R15, RZ, RZ, R17, P1 ;  /* 0x000000ffff0f7224 */ /* 0x000fc800008e0611 */
[----:B------:R-:W-:-:S04]  /*5920*/  IMAD.WIDE.U32 R6, R15, UR4, RZ ;  /* 0x000000040f067c25 */ /* 0x000fc8000f8e00ff */
[----:B------:R-:W-:-:S04]  /*5930*/  IMAD.WIDE.U32 R6, P1, R5, UR5, R6 ;  /* 0x0000000505067c25 */ /* 0x000fc8000f820006 */
[----:B------:R-:W-:-:S04]  /*5940*/  IMAD.WIDE.U32 R4, R5, UR4, RZ ;  /* 0x0000000405047c25 */ /* 0x000fc8000f8e00ff */
[----:B------:R-:W-:Y:S01]  /*5950*/  IMAD.MOV.U32 R4, RZ, RZ, R7 ;  /* 0x000000ffff047224 */ /* 0x000fe200078e0007 */
[----:B------:R-:W-:Y:S01]  /*5960*/  IADD3 RZ, P3, R5, R6, RZ ;  /* 0x0000000605ff7210 */ /* 0x000fe20007f7e0ff */
[----:B------:R-:W-:-:S04]  /*5970*/  IMAD.X R5, RZ, RZ, RZ, P1 ;  /* 0x000000ffff057224 */ /* 0x000fc800008e06ff */
[----:B------:R-:W-:-:S08]  /*5980*/  IMAD.WIDE.U32.X R4, R15, UR5, R4, P3 ;  /* 0x000000050f047c25 */ /* 0x000fd000098e0404 */
.L_x_146:
[--C-:B------:R-:W-:Y:S01]  /*5990*/  SHF.R.U64 R18, R4, UR7, R5.reuse ;  /* 0x0000000704127c19 */ /* 0x100fe20008001205 */
[----:B------:R-:W0:Y:S01]  /*59a0*/  F2I.U32.TRUNC.NTZ R14, R14 ;  /* 0x0000000e000e7305 */ /* 0x000e22000020f000 */
[----:B------:R-:W-:Y:S01]  /*59b0*/  SHF.R.U32.HI R4, RZ, UR7, R5 ;  /* 0x00000007ff047c19 */ /* 0x000fe20008011605 */
[----:B------:R-:W-:Y:S01]  /*59c0*/  ULDC.64 UR4, c[0x0][0x620] ;  /* 0x0001880000047ab9 */ /* 0x000fe20000000a00 */
[----:B------:R-:W-:Y:S01]  /*59d0*/  IADD3 R7, P1, RZ, -R18, RZ ;  /* 0x80000012ff077210 */ /* 0x000fe20007f3e0ff */
[----:B------:R-:W-:Y:S01]  /*59e0*/  ULDC.64 UR6, c[0x0][0x640] ;  /* 0x0001900000067ab9 */ /* 0x000fe20000000a00 */
[----:B------:R-:W2:Y:S03]  /*59f0*/  LDC R20, c[0x0][0x148] ;  /* 0x00005200ff147b82 */ /* 0x000ea60000000800 */
[----:B------:R-:W-:Y:S01]  /*5a00*/  IMAD.X R4, RZ, RZ, ~R4, P1 ;  /* 0x000000ffff047224 */ /* 0x000fe200008e0e04 */
[----:B------:R-:W-:-:S03]  /*5a10*/  ISETP.NE.U32.AND P1, PT, RZ, UR6, PT ;  /* 0x00000006ff007c0c */ /* 0x000fc6000bf25070 */
[----:B------:R-:W-:Y:S01]  /*5a20*/  IMAD R6, R4, UR4, RZ ;  /* 0x0000000404067c24 */ /* 0x000fe2000f8e02ff */
[----:B------:R-:W-:Y:S01]  /*5a30*/  ISETP.NE.AND.EX P1, PT, RZ, UR7, PT, P1 ;  /* 0x00000007ff007c0c */ /* 0x000fe2000bf25310 */
[----:B------:R-:W-:Y:S01]  /*5a40*/  IMAD.WIDE.U32 R4, R7, UR4, R16 ;  /* 0x0000000407047c25 */ /* 0x000fe2000f8e0010 */
[----:B------:R-:W-:-:S03]  /*5a50*/  ULDC UR4, c[0x0][0x618] ;  /* 0x0001860000047ab9 */ /* 0x000fc60000000800 */
[----:B------:R-:W-:Y:S01]  /*5a60*/  IMAD R7, R7, UR5, R6 ;  /* 0x0000000507077c24 */ /* 0x000fe2000f8e0206 */
[----:B------:R-:W-:Y:S01]  /*5a70*/  ULDC UR5, c[0x0][0x154] ;  /* 0x0000550000057ab9 */ /* 0x000fe20000000800 */
[----:B0-----:R-:W-:Y:S02]  /*5a80*/  IMAD.MOV R6, RZ, RZ, -R14 ;  /* 0x000000ffff067224 */ /* 0x001fe400078e0a0e */
[----:B------:R-:W-:Y:S02]  /*5a90*/  IMAD.IADD R5, R5, 0x1, R7 ;  /* 0x0000000105057824 */ /* 0x000fe400078e0207 */
[----:B-1----:R-:W-:Y:S01]  /*5aa0*/  IMAD R12, R13, R6, R12 ;  /* 0x000000060d0c7224 */ /* 0x002fe200078e020c */
[----:B------:R-:W-:Y:S02]  /*5ab0*/  I2FP.F32.U32 R6, R11 ;  /* 0x0000000b00067245 */ /* 0x000fe40000201000 */
[--C-:B------:R-:W-:Y:S02]  /*5ac0*/  SHF.R.U64 R13, R4, UR4, R5.reuse ;  /* 0x00000004040d7c19 */ /* 0x100fe40008001205 */
[----:B------:R-:W-:Y:S01]  /*5ad0*/  SHF.R.U32.HI R4, RZ, UR4, R5 ;  /* 0x00000004ff047c19 */ /* 0x000fe20008011605 */
[----:B------:R-:W-:Y:S01]  /*5ae0*/  FMUL R6, R6, UR5 ;  /* 0x0000000506067c20 */ /* 0x000fe20008400000 */
[----:B------:R-:W-:-:S02]  /*5af0*/  ULDC UR4, c[0x0][0x608] ;  /* 0x0001820000047ab9 */ /* 0x000fc40000000800 */
[--C-:B------:R-:W-:Y:S01]  /*5b00*/  SHF.R.U64 R15, R13, UR4, R4.reuse ;  /* 0x000000040d0f7c19 */ /* 0x100fe20008001204 */
[----:B------:R0:W1:Y:S01]  /*5b10*/  F2I.U32.TRUNC.NTZ R21, R6 ;  /* 0x0000000600157305 */ /* 0x000062000020f000 */
[----:B------:R-:W-:Y:S01]  /*5b20*/  SHF.R.U32.HI R4, RZ, UR4, R4 ;  /* 0x00000004ff047c19 */ /* 0x000fe20008011604 */
[----:B------:R-:W-:-:S03]  /*5b30*/  ULDC UR4, c[0x0][0x658] ;  /* 0x0001960000047ab9 */ /* 0x000fc60000000800 */
[--C-:B------:R-:W-:Y:S02]  /*5b40*/  SHF.R.U64 R14, R15, UR4, R4.reuse ;  /* 0x000000040f0e7c19 */ /* 0x100fe40008001204 */
[----:B------:R-:W-:-:S03]  /*5b50*/  SHF.R.U32.HI R19, RZ, UR4, R4 ;  /* 0x00000004ff137c19 */ /* 0x000fc60008011604 */
[----:B------:R-:W-:Y:S02]  /*5b60*/  IMAD.MOV.U32 R4, RZ, RZ, R14 ;  /* 0x000000ffff047224 */ /* 0x000fe400078e000e */
[----:B------:R-:W-:Y:S01]  /*5b70*/  IMAD.MOV.U32 R5, RZ, RZ, R19 ;  /* 0x000000ffff057224 */ /* 0x000fe200078e0013 */
[----:B0-----:R-:W-:Y:S06]  /*5b80*/  @!P1 BRA `(.L_x_147) ;  /* 0x0000000000289947 */ /* 0x001fec0003800000 */
        /* <DEDUP_REMOVED lines=10> */
.L_x_147:
[----:B------:R-:W-:Y:S01]  /*5c30*/  ISETP.NE.AND P1, PT, R2, 0x1, PT ;  /* 0x000000010200780c */ /* 0x000fe20003f25270 */
[----:B------:R-:W-:Y:S01]  /*5c40*/  ULDC UR4, c[0x0][0x648] ;  /* 0x0001920000047ab9 */ /* 0x000fe20000000800 */
[----:B------:R-:W-:Y:S01]  /*5c50*/  LOP3.LUT R15, R15, UR16, RZ, 0xc0, !PT ;  /* 0x000000100f0f7c12 */ /* 0x000fe2000f8ec0ff */
[----:B-1----:R-:W-:Y:S01]  /*5c60*/  IMAD.MOV R21, RZ, RZ, -R21 ;  /* 0x000000ffff157224 */ /* 0x002fe200078e0a15 */
[----:B------:R-:W-:Y:S01]  /*5c70*/  SHF.R.U64 R4, R4, UR4, R5 ;  /* 0x0000000404047c19 */ /* 0x000fe20008001205 */
[----:B------:R-:W-:Y:S01]  /*5c80*/  ULDC UR4, c[0x0][0x638] ;  /* 0x00018e0000047ab9 */ /* 0x000fe20000000800 */
[----:B------:R-:W-:Y:S01]  /*5c90*/  LOP3.LUT R13, R13, UR15, RZ, 0xc0, !PT ;  /* 0x0000000f0d0d7c12 */ /* 0x000fe2000f8ec0ff */
[----:B------:R-:W-:Y:S02]  /*5ca0*/  ULDC UR5, c[0x0][0x610] ;  /* 0x0001840000057ab9 */ /* 0x000fe40000000800 */
[----:B------:R-:W-:Y:S02]  /*5cb0*/  IMAD.MOV R5, RZ, RZ, -R4 ;  /* 0x000000ffff057224 */ /* 0x000fe400078e0a04 */
[----:B------:R-:W-:-:S02]  /*5cc0*/  IMAD R15, R4, UR17, R15 ;  /* 0x00000011040f7c24 */ /* 0x000fc4000f8e020f */
[----:B--2---:R-:W-:Y:S02]  /*5cd0*/  @P1 IMAD R12, R20, R21, R11 ;  /* 0x00000015140c1224 */ /* 0x004fe400078e020b */
[----:B------:R-:W-:Y:S01]  /*5ce0*/  IMAD R14, R5, UR4, R14 ;  /* 0x00000004050e7c24 */ /* 0x000fe2000f8e020e */
[----:B------:R-:W-:Y:S01]  /*5cf0*/  ULDC UR4, c[0x0][0x600] ;  /* 0x0001800000047ab9 */ /* 0x000fe20000000800 */
[----:B------:R-:W-:Y:S02]  /*5d00*/  IMAD R12, R15, UR5, R12 ;  /* 0x000000050f0c7c24 */ /* 0x000fe4000f8e020c */
[----:B------:R-:W-:Y:S02]  /*5d10*/  IMAD R5, R14, UR4, R13 ;  /* 0x000000040e057c24 */ /* 0x000fe4000f8e020d */
[----:B------:R-:W-:-:S03]  /*5d20*/  IMAD.MOV.U32 R4, RZ, RZ, 0x1 ;  /* 0x00000001ff047424 */ /* 0x000fc600078e00ff */
[----:B------:R-:W-:Y:S02]  /*5d30*/  SEL R19, R5, R12, !P1 ;  /* 0x0000000c05137207 */ /* 0x000fe40004800000 */
[----:B------:R-:W-:-:S07]  /*5d40*/  SEL R22, R12, R5, !P1 ;  /* 0x000000050c167207 */ /* 0x000fce0004800000 */
.L_x_145:
[----:B------:R-:W-:Y:S05]  /*5d50*/  BSYNC B1 ;  /* 0x0000000000017941 */ /* 0x000fea0003800000 */
.L_x_144:
[----:B------:R-:W-:-:S13]  /*5d60*/  LOP3.LUT P1, RZ, R4, 0xff, RZ, 0xc0, !PT ;  /* 0x000000ff04ff7812 */ /* 0x000fda000782c0ff */
[----:B------:R-:W-:Y:S05]  /*5d70*/  @P1 BRA `(.L_x_148) ;  /* 0xfffffff400381947 */ /* 0x000fea000383ffff */
[----:B------:R-:W-:Y:S05]  /*5d80*/  BSYNC B0 ;  /* 0x0000000000007941 */ /* 0x000fea0003800000 */
.L_x_136:
[----:B------:R-:W-:-:S03]  /*5d90*/  UMOV UR4, 0xffffffff ;  /* 0xffffffff00047882 */ /* 0x000fc60000000000 */
[----:B------:R-:W-:Y:S05]  /*5da0*/  BRA.DIV UR4, `(.L_x_149) ;  /* 0x0000001e040c7947 */ /* 0x000fea000b800000 */
[----:B------:R-:W-:-:S13]  /*5db0*/  ELECT P6, URZ, PT ;  /* 0x00000000003f782f */ /* 0x000fda00038c0000 */
.L_x_206:
[----:B------:R-:W-:Y:S04]  /*5dc0*/  BSSY B0, `(.L_x_150) ;  /* 0x000019c000007945 */ /* 0x000fe80003800000 */
[----:B------:R-:W-:Y:S05]  /*5dd0*/  @!P6 BRA `(.L_x_151) ;  /* 0x000000180068e947 */ /* 0x000fea0003800000 */
[----:B------:R-:W-:-:S04]  /*5de0*/  LOP3.LUT R23, R23, 0x2, RZ, 0xfc, !PT ;  /* 0x0000000217177812 */ /* 0x000fc800078efcff */
[----:B------:R-:W-:-:S13]  /*5df0*/  ISETP.NE.AND P0, PT, R23, 0x3, PT ;  /* 0x000000031700780c */ /* 0x000fda0003f05270 */
[----:B------:R-:W-:Y:S05]  /*5e00*/  @!P0 BRA `(.L_x_152) ;  /* 0x0000000000048947 */ /* 0x000fea0003800000 */
[----:B------:R-:W-:Y:S01]  /*5e10*/  BPT.TRAP 0x1 ;  /* 0x000000040000795c */ /* 0x000fe20000300000 */
.L_x_152:
[----:B------:R-:W0:Y:S01]  /*5e20*/  S2R R5, SR_CgaCtaId ;  /* 0x0000000000057919 */ /* 0x000e220000008800 */
[----:B------:R-:W-:Y:S02]  /*5e30*/  MOV R0, 0x400 ;  /* 0x0000040000007802 */ /* 0x000fe40000000f00 */
[----:B------:R-:W-:Y:S02]  /*5e40*/  SHF.L.U32 R2, R3, 0x1f, RZ ;  /* 0x0000001f03027819 */ /* 0x000fe400000006ff */
[----:B0-----:R-:W-:-:S05]  /*5e50*/  LEA R5, R5, R0, 0x18 ;  /* 0x0000000005057211 */ /* 0x001fca00078ec0ff */
[----:B------:R-:W-:-:S04]  /*5e60*/  VIADD R5, R5, 0x168 ;  /* 0x0000016805057836 */ /* 0x000fc80000000000 */
[C---:B------:R-:W-:Y:S02]  /*5e70*/  IMAD R7, R8.reuse, 0x8, R5 ;  /* 0x0000000808077824 */ /* 0x040fe400078e0205 */
[----:B------:R-:W-:Y:S02]  /*5e80*/  VIADD R8, R8, 0x1 ;  /* 0x0000000108087836 */ /* 0x000fe40000000000 */
[----:B------:R-:W0:Y:S03]  /*5e90*/  SYNCS.PHASECHK.TRANS64.TRYWAIT P0, [R7+URZ], R2 ;  /* 0x00000002070075a7 */ /* 0x000e26000800017f */
[----:B------:R-:W-:-:S04]  /*5ea0*/  ISETP.NE.AND P1, PT, R8, 0x2d, PT ;  /* 0x0000002d0800780c */ /* 0x000fc80003f25270 */
[----:B------:R-:W-:Y:S02]  /*5eb0*/  SEL R0, RZ, 0x1, P1 ;  /* 0x00000001ff007807 */ /* 0x000fe40000800000 */
[----:B------:R-:W-:Y:S02]  /*5ec0*/  SEL R8, R8, RZ, P1 ;  /* 0x000000ff08087207 */ /* 0x000fe40000800000 */
[----:B------:R-:W-:-:S03]  /*5ed0*/  LOP3.LUT R9, R3, R0, RZ, 0x3c, !PT ;  /* 0x0000000003097212 */ /* 0x000fc600078e3cff */
[----:B------:R-:W-:Y:S01]  /*5ee0*/  IMAD R6, R8, 0x8, R5 ;  /* 0x0000000808067824 */ /* 0x000fe200078e0205 */
[----:B------:R-:W-:Y:S01]  /*5ef0*/  SHF.L.U32 R3, R9, 0x1f, RZ ;  /* 0x0000001f09037819 */ /* 0x000fe200000006ff */
[----:B0-----:R-:W-:Y:S06]  /*5f00*/  @!P0 BRA `(.L_x_153) ;  /* 0x0000001800d48947 */ /* 0x001fec0003800000 */
.L_x_207:
[----:B------:R-:W1:Y:S01]  /*5f10*/  SYNCS.PHASECHK.TRANS64.TRYWAIT P0, [R6+URZ], R3 ;  /* 0x00000003060075a7 */ /* 0x000e62000800017f */
[----:B------:R-:W-:-:S05]  /*5f20*/  VIADD R0, R8, 0x1 ;  /* 0x0000000108007836 */ /* 0x000fca0000000000 */
[----:B------:R-:W-:-:S04]  /*5f30*/  ISETP.NE.AND P1, PT, R0, 0x2d, PT ;  /* 0x0000002d0000780c */ /* 0x000fc80003f25270 */
[----:B0-----:R-:W-:Y:S02]  /*5f40*/  SEL R2, RZ, 0x1, P1 ;  /* 0x00000001ff027807 */ /* 0x001fe40000800000 */
[----:B------:R-:W-:Y:S02]  /*5f50*/  SEL R0, R0, RZ, P1 ;  /* 0x000000ff00007207 */ /* 0x000fe40000800000 */
[----:B------:R-:W-:-:S03]  /*5f60*/  LOP3.LUT R9, R9, R2, RZ, 0x3c, !PT ;  /* 0x0000000209097212 */ /* 0x000fc600078e3cff */
[----:B------:R-:W-:Y:S01]  /*5f70*/  IMAD R7, R0, 0x8, R5 ;  /* 0x0000000800077824 */ /* 0x000fe200078e0205 */
[----:B------:R-:W-:Y:S01]  /*5f80*/  SHF.L.U32 R4, R9, 0x1f, RZ ;  /* 0x0000001f09047819 */ /* 0x000fe200000006ff */
[----:B-1----:R-:W-:Y:S06]  /*5f90*/  @!P0 BRA `(.L_x_154) ;  /* 0x0000001800c48947 */ /* 0x002fec0003800000 */
.L_x_208:
[----:B------:R-:W1:Y:S01]  /*5fa0*/  SYNCS.PHASECHK.TRANS64.TRYWAIT P0, [R7+URZ], R4 ;  /* 0x00000004070075a7 */ /* 0x000e62000800017f */
[----:B------:R-:W-:-:S05]  /*5fb0*/  VIADD R0, R0, 0x1 ;  /* 0x0000000100007836 */ /* 0x000fca0000000000 */
[----:B------:R-:W-:-:S04]  /*5fc0*/  ISETP.NE.AND P1, PT, R0, 0x2d, PT ;  /* 0x0000002d0000780c */ /* 0x000fc80003f25270 */
[----:B------:R-:W-:Y:S02]  /*5fd0*/  SEL R2, RZ, 0x1, P1 ;  /* 0x00000001ff027807 */ /* 0x000fe40000800000 */
[----:B------:R-:W-:Y:S02]  /*5fe0*/  SEL R0, R0, RZ, P1 ;  /* 0x000000ff00007207 */ /* 0x000fe40000800000 */
[----:B------:R-:W-:-:S03]  /*5ff0*/  LOP3.LUT R9, R9, R2, RZ, 0x3c, !PT ;  /* 0x0000000209097212 */ /* 0x000fc600078e3cff */
[----:B0-----:R-:W-:Y:S01]  /*6000*/  IMAD R6, R0, 0x8, R5 ;  /* 0x0000000800067824 */ /* 0x001fe200078e0205 */
[----:B------:R-:W-:Y:S01]  /*6010*/  SHF.L.U32 R3, R9, 0x1f, RZ ;  /* 0x0000001f09037819 */ /* 0x000fe200000006ff */
[----:B-1----:R-:W-:Y:S06]  /*6020*/  @!P0 BRA `(.L_x_155) ;  /* 0x0000001800b48947 */ /* 0x002fec0003800000 */
.L_x_209:
        /* <DEDUP_REMOVED lines=9> */
.L_x_210:
        /* <DEDUP_REMOVED lines=9> */
.L_x_211:
        /* <DEDUP_REMOVED lines=9> */
.L_x_212:
        /* <DEDUP_REMOVED lines=9> */
.L_x_213:
        /* <DEDUP_REMOVED lines=9> */
.L_x_214:
        /* <DEDUP_REMOVED lines=9> */
.L_x_215:
        /* <DEDUP_REMOVED lines=9> */
.L_x_216:
        /* <DEDUP_REMOVED lines=9> */
.L_x_217:
        /* <DEDUP_REMOVED lines=9> */
.L_x_218:
        /* <DEDUP_REMOVED lines=9> */
.L_x_219:
        /* <DEDUP_REMOVED lines=9> */
.L_x_220:
        /* <DEDUP_REMOVED lines=9> */
.L_x_221:
        /* <DEDUP_REMOVED lines=9> */
.L_x_222:
        /* <DEDUP_REMOVED lines=9> */
.L_x_223:
        /* <DEDUP_REMOVED lines=9> */
.L_x_224:
        /* <DEDUP_REMOVED lines=9> */
.L_x_225:
        /* <DEDUP_REMOVED lines=9> */
.L_x_226:
        /* <DEDUP_REMOVED lines=9> */
.L_x_227:
        /* <DEDUP_REMOVED lines=9> */
.L_x_228:
        /* <DEDUP_REMOVED lines=9> */
.L_x_229:
        /* <DEDUP_REMOVED lines=9> */
.L_x_230:
        /* <DEDUP_REMOVED lines=9> */
.L_x_231:
        /* <DEDUP_REMOVED lines=9> */
.L_x_232:
        /* <DEDUP_REMOVED lines=9> */
.L_x_233:
        /* <DEDUP_REMOVED lines=9> */
.L_x_234:
        /* <DEDUP_REMOVED lines=9> */
.L_x_235:
        /* <DEDUP_REMOVED lines=9> */
.L_x_236:
        /* <DEDUP_REMOVED lines=9> */
.L_x_237:
        /* <DEDUP_REMOVED lines=9> */
.L_x_238:
        /* <DEDUP_REMOVED lines=9> */
.L_x_239:
        /* <DEDUP_REMOVED lines=9> */
.L_x_240:
        /* <DEDUP_REMOVED lines=9> */
.L_x_241:
        /* <DEDUP_REMOVED lines=9> */
.L_x_242:
        /* <DEDUP_REMOVED lines=9> */
.L_x_243:
        /* <DEDUP_REMOVED lines=9> */
.L_x_244:
        /* <DEDUP_REMOVED lines=9> */
.L_x_245:
        /* <DEDUP_REMOVED lines=9> */
.L_x_246:
        /* <DEDUP_REMOVED lines=9> */
.L_x_247:
        /* <DEDUP_REMOVED lines=9> */
.L_x_248:
        /* <DEDUP_REMOVED lines=9> */
.L_x_249:
[----:B------:R-:W1:Y:S01]  /*76b0*/  SYNCS.PHASECHK.TRANS64.TRYWAIT P0, [R6+URZ], R3 ;  /* 0x00000003060075a7 */ /* 0x000e62000800017f */
[----:B------:R-:W-:-:S05]  /*76c0*/  VIADD R0, R0, 0x1 ;  /* 0x0000000100007836 */ /* 0x000fca0000000000 */
[----:B------:R-:W-:-:S04]  /*76d0*/  ISETP.NE.AND P1, PT, R0, 0x2d, PT ;  /* 0x0000002d0000780c */ /* 0x000fc80003f25270 */
[----:B------:R-:W-:Y:S02]  /*76e0*/  SEL R2, RZ, 0x1, P1 ;  /* 0x00000001ff027807 */ /* 0x000fe40000800000 */
[----:B------:R-:W-:Y:S02]  /*76f0*/  SEL R0, R0, RZ, P1 ;  /* 0x000000ff00007207 */ /* 0x000fe40000800000 */
[----:B------:R-:W-:Y:S01]  /*7700*/  LOP3.LUT R2, R9, R2, RZ, 0x3c, !PT ;  /* 0x0000000209027212 */ /* 0x000fe200078e3cff */
[----:B-1----:R-:W-:Y:S06]  /*7710*/  @!P0 BRA `(.L_x_196) ;  /* 0x00000010002c8947 */ /* 0x002fec0003800000 */
.L_x_250:
[----:B------:R-:W-:Y:S01]  /*7720*/  IMAD R5, R0, 0x8, R5 ;  /* 0x0000000800057824 */ /* 0x000fe200078e0205 */
[----:B------:R-:W-:-:S07]  /*7730*/  SHF.L.U32 R0, R2, 0x1f, RZ ;  /* 0x0000001f02007819 */ /* 0x000fce00000006ff */
.L_x_197:
[----:B--2---:R2:W3:Y:S02]  /*7740*/  SYNCS.PHASECHK.TRANS64.TRYWAIT P0, [R5+URZ], R0 ;  /* 0x00000000050075a7 */ /* 0x0044e4000800017f */
[----:B---3--:R-:W-:Y:S05]  /*7750*/  @!P0 NANOSLEEP.SYNCS 0x989680 ;  /* 0x009896800000895d */ /* 0x008fea0003900000 */
[----:B------:R-:W3:Y:S02]  /*7760*/  @!P0 SYNCS.PHASECHK.TRANS64 P0, [R5+URZ], R0 ;  /* 0x00000000050085a7 */ /* 0x000ee4000800007f */
[----:B---3--:R-:W-:Y:S05]  /*7770*/  @!P0 BRA `(.L_x_197) ;  /* 0xfffffffc00f08947 */ /* 0x008fea000383ffff */
.L_x_151:
[----:B------:R-:W-:Y:S05]  /*7780*/  BSYNC B0 ;  /* 0x0000000000007941 */ /* 0x000fea0003800000 */
.L_x_150:
[----:B------:R-:W-:Y:S05]  /*7790*/  EXIT ;  /* 0x000000000000794d */ /* 0x000fea0003800000 */
.L_x_16:
[----:B0-----:R-:W-:-:S04]  /*77a0*/  IMAD.U32 R3, RZ, RZ, UR44 ;  /* 0x0000002cff037e24 */ /* 0x001fc8000f8e00ff */
[----:B------:R0:W1:Y:S03]  /*77b0*/  SYNCS.PHASECHK.TRANS64.TRYWAIT P0, [R3+URZ+-0x8], R0 ;  /* 0xfffff800030075a7 */ /* 0x000066000800017f */
[----:B-1----:R-:W-:Y:S05]  /*77c0*/  @!P0 NANOSLEEP.SYNCS 0x989680 ;  /* 0x009896800000895d */ /* 0x002fea0003900000 */
[----:B------:R-:W1:Y:S02]  /*77d0*/  @!P0 SYNCS.PHASECHK.TRANS64 P0, [R3+URZ+-0x8], R0 ;  /* 0xfffff800030085a7 */ /* 0x000e64000800007f */
[----:B-1----:R-:W-:Y:S05]  /*77e0*/  @!P0 BRA `(.L_x_16) ;  /* 0xfffffffc00ec8947 */ /* 0x002fea000383ffff */
[----:B------:R-:W-:Y:S05]  /*77f0*/  BRA `(.L_x_198) ;  /* 0xffffffa000c07947 */ /* 0x000fea000383ffff */
.L_x_21:
[----:B-1----:R1:W2:Y:S02]  /*7800*/  SYNCS.PHASECHK.TRANS64.TRYWAIT P1, [R3+URZ], R0 ;  /* 0x00000000030075a7 */ /* 0x0022a4000802017f */
[----:B--2---:R-:W-:Y:S05]  /*7810*/  @!P1 NANOSLEEP.SYNCS 0x989680 ;  /* 0x009896800000995d */ /* 0x004fea0003900000 */
[----:B------:R-:W2:Y:S02]  /*7820*/  @!P1 SYNCS.PHASECHK.TRANS64 P1, [R3+URZ], R0 ;  /* 0x00000000030095a7 */ /* 0x000ea4000802007f */
[----:B--2---:R-:W-:Y:S05]  /*7830*/  @!P1 BRA `(.L_x_21) ;  /* 0xfffffffc00f09947 */ /* 0x004fea000383ffff */
[----:B------:R-:W-:Y:S05]  /*7840*/  BRA `(.L_x_20) ;  /* 0xffffffa400307947 */ /* 0x000fea000383ffff */
.L_x_26:
[----:B-1----:R-:W-:-:S04]  /*7850*/  IMAD.U32 R4, RZ, RZ, UR4 ;  /* 0x00000004ff047e24 */ /* 0x002fc8000f8e00ff */
[----:B------:R1:W2:Y:S03]  /*7860*/  SYNCS.PHASECHK.TRANS64.TRYWAIT P1, [R4+URZ], R3 ;  /* 0x00000003040075a7 */ /* 0x0002a6000802017f */
[----:B--2---:R-:W-:Y:S05]  /*7870*/  @!P1 NANOSLEEP.SYNCS 0x989680 ;  /* 0x009896800000995d */ /* 0x004fea0003900000 */
[----:B------:R-:W2:Y:S02]  /*7880*/  @!P1 SYNCS.PHASECHK.TRANS64 P1, [R4+URZ], R3 ;  /* 0x00000003040095a7 */ /* 0x000ea4000802007f */
[----:B--2---:R-:W-:Y:S05]  /*7890*/  @!P1 BRA `(.L_x_26) ;  /* 0xfffffffc00ec9947 */ /* 0x004fea000383ffff */
[----:B------:R-:W-:Y:S05]  /*78a0*/  BRA `(.L_x_25) ;  /* 0xffffffa4008c7947 */ /* 0x000fea000383ffff */
.L_x_32:
[----:B0-----:R-:W-:-:S04]  /*78b0*/  IMAD.U32 R4, RZ, RZ, UR44 ;  /* 0x0000002cff047e24 */ /* 0x001fc8000f8e00ff */
[----:B------:R0:W1:Y:S03]  /*78c0*/  SYNCS.PHASECHK.TRANS64.TRYWAIT P0, [R4+URZ+0x8], R3 ;  /* 0x00000803040075a7 */ /* 0x000066000800017f */
[----:B-1----:R-:W-:Y:S05]  /*78d0*/  @!P0 NANOSLEEP.SYNCS 0x989680 ;  /* 0x009896800000895d */ /* 0x002fea0003900000 */
[----:B------:R-:W1:Y:S02]  /*78e0*/  @!P0 SYNCS.PHASECHK.TRANS64 P0, [R4+URZ+0x8], R3 ;  /* 0x00000803040085a7 */ /* 0x000e64000800007f */
[----:B-1----:R-:W-:Y:S05]  /*78f0*/  @!P0 BRA `(.L_x_32) ;  /* 0xfffffffc00ec8947 */ /* 0x002fea000383ffff */
[----:B------:R-:W-:Y:S05]  /*7900*/  BRA `(.L_x_199) ;  /* 0xffffffa8006c7947 */ /* 0x000fea000383ffff */
.L_x_137:
[----:B------:R-:W-:Y:S01]  /*7910*/  BSSY B1, `(.L_x_200) ;  /* 0x0000006000017945 */ /* 0x000fe20003800000 */
[----:B------:R-:W-:-:S07]  /*7920*/  IMAD.MOV.U32 R15, RZ, RZ, -0x1 ;  /* 0xffffffffff0f7424 */ /* 0x000fce00078e00ff */
[----:B-----5:R-:W-:Y:S05]  /*7930*/  WARPSYNC.COLLECTIVE R15, `(.L_x_201) ;  /* 0x000000000f0c7348 */ /* 0x020fea0003c00000 */
[----:B------:R-:W-:Y:S02]  /*7940*/  ELECT P6, UR62, PT ;  /* 0x00000000003e782f */ /* 0x000fe400038c0000 */
[----:B------:R-:W-:Y:S01]  /*7950*/  MOV R14, UR62 ;  /* 0x0000003e000e7c02 */ /* 0x000fe20008000f00 */
[----:B-----5:R-:W-:Y:S10]  /*7960*/  ENDCOLLECTIVE ;  /* 0x000000000000791b */ /* 0x020ff40003800000 */
.L_x_201:
[----:B------:R-:W-:Y:S05]  /*7970*/  BSYNC B1 ;  /* 0x0000000000017941 */ /* 0x000fea0003800000 */
.L_x_200:
[----:B------:R-:W-:Y:S05]  /*7980*/  BRA `(.L_x_202) ;  /* 0xffffffd800407947 */ /* 0x000fea000383ffff */
.L_x_140:
[----:B-1----:R1:W2:Y:S02]  /*7990*/  SYNCS.PHASECHK.TRANS64.TRYWAIT P1, [R11+URZ+0x168], R6 ;  /* 0x000168060b0075a7 */ /* 0x0022a4000802017f */
[----:B--2---:R-:W-:Y:S05]  /*79a0*/  @!P1 NANOSLEEP.SYNCS 0x989680 ;  /* 0x009896800000995d */ /* 0x004fea0003900000 */
[----:B------:R-:W2:Y:S02]  /*79b0*/  @!P1 SYNCS.PHASECHK.TRANS64 P1, [R11+URZ+0x168], R6 ;  /* 0x000168060b0095a7 */ /* 0x000ea4000802007f */
[----:B--2---:R-:W-:Y:S05]  /*79c0*/  @!P1 BRA `(.L_x_140) ;  /* 0xfffffffc00f09947 */ /* 0x004fea000383ffff */
[----:B------:R-:W-:Y:S05]  /*79d0*/  BRA `(.L_x_203) ;  /* 0xffffffd800747947 */ /* 0x000fea000383ffff */
.L_x_149:
[----:B------:R-:W-:Y:S01]  /*79e0*/  BSSY B0, `(.L_x_204) ;  /* 0x0000006000007945 */ /* 0x000fe20003800000 */
[----:B------:R-:W-:-:S07]  /*79f0*/  IMAD.MOV.U32 R15, RZ, RZ, -0x1 ;  /* 0xffffffffff0f7424 */ /* 0x000fce00078e00ff */
[----:B-----5:R-:W-:Y:S05]  /*7a00*/  WARPSYNC.COLLECTIVE R15, `(.L_x_205) ;  /* 0x000000000f0c7348 */ /* 0x020fea0003c00000 */
[----:B------:R-:W-:Y:S02]  /*7a10*/  ELECT P6, UR62, PT ;  /* 0x00000000003e782f */ /* 0x000fe400038c0000 */
[----:B------:R-:W-:Y:S01]  /*7a20*/  MOV R14, UR62 ;  /* 0x0000003e000e7c02 */ /* 0x000fe20008000f00 */
[----:B-----5:R-:W-:Y:S10]  /*7a30*/  ENDCOLLECTIVE ;  /* 0x000000000000791b */ /* 0x020ff40003800000 */
.L_x_205:
[----:B------:R-:W-:Y:S05]  /*7a40*/  BSYNC B0 ;  /* 0x0000000000007941 */ /* 0x000fea0003800000 */
.L_x_204:
[----:B------:R-:W-:Y:S05]  /*7a50*/  BRA `(.L_x_206) ;  /* 0xffffffe000d87947 */ /* 0x000fea000383ffff */
.L_x_153:
[----:B0-----:R0:W1:Y:S02]  /*7a60*/  SYNCS.PHASECHK.TRANS64.TRYWAIT P0, [R7+URZ], R2 ;  /* 0x00000002070075a7 */ /* 0x001064000800017f */
[----:B-1----:R-:W-:Y:S05]  /*7a70*/  @!P0 NANOSLEEP.SYNCS 0x989680 ;  /* 0x009896800000895d */ /* 0x002fea0003900000 */
[----:B------:R-:W1:Y:S02]  /*7a80*/  @!P0 SYNCS.PHASECHK.TRANS64 P0, [R7+URZ], R2 ;  /* 0x00000002070085a7 */ /* 0x000e64000800007f */
[----:B-1----:R-:W-:Y:S05]  /*7a90*/  @!P0 BRA `(.L_x_153) ;  /* 0xfffffffc00f08947 */ /* 0x002fea000383ffff */
[----:B------:R-:W-:Y:S05]  /*7aa0*/  BRA `(.L_x_207) ;  /* 0xffffffe400187947 */ /* 0x000fea000383ffff */
.L_x_154:
[----:B0-----:R0:W1:Y:S02]  /*7ab0*/  SYNCS.PHASECHK.TRANS64.TRYWAIT P0, [R6+URZ], R3 ;  /* 0x00000003060075a7 */ /* 0x001064000800017f */
[----:B-1----:R-:W-:Y:S05]  /*7ac0*/  @!P0 NANOSLEEP.SYNCS 0x989680 ;  /* 0x009896800000895d */ /* 0x002fea0003900000 */
[----:B------:R-:W1:Y:S02]  /*7ad0*/  @!P0 SYNCS.PHASECHK.TRANS64 P0, [R6+URZ], R3 ;  /* 0x00000003060085a7 */ /* 0x000e64000800007f */
[----:B-1----:R-:W-:Y:S05]  /*7ae0*/  @!P0 BRA `(.L_x_154) ;  /* 0xfffffffc00f08947 */ /* 0x002fea000383ffff */
[----:B------:R-:W-:Y:S05]  /*7af0*/  BRA `(.L_x_208) ;  /* 0xffffffe400287947 */ /* 0x000fea000383ffff */
.L_x_155:
[----:B0-----:R0:W1:Y:S02]  /*7b00*/  SYNCS.PHASECHK.TRANS64.TRYWAIT P0, [R7+URZ], R4 ;  /* 0x00000004070075a7 */ /* 0x001064000800017f */
[----:B-1----:R-:W-:Y:S05]  /*7b10*/  @!P0 NANOSLEEP.SYNCS 0x989680 ;  /* 0x009896800000895d */ /* 0x002fea0003900000 */
[----:B------:R-:W1:Y:S02]  /*7b20*/  @!P0 SYNCS.PHASECHK.TRANS64 P0, [R7+URZ], R4 ;  /* 0x00000004070085a7 */ /* 0x000e64000800007f */
[----:B-1----:R-:W-:Y:S05]  /*7b30*/  @!P0 BRA `(.L_x_155) ;  /* 0xfffffffc00f08947 */ /* 0x002fea000383ffff */
[----:B------:R-:W-:Y:S05]  /*7b40*/  BRA `(.L_x_209) ;  /* 0xffffffe400387947 */ /* 0x000fea000383ffff */
.L_x_156:
[----:B0-----:R0:W1:Y:S02]  /*7b50*/  SYNCS.PHASECHK.TRANS64.TRYWAIT P0, [R6+URZ], R3 ;  /* 0x00000003060075a7 */ /* 0x001064000800017f */
[----:B-1----:R-:W-:Y:S05]  /*7b60*/  @!P0 NANOSLEEP.SYNCS 0x989680 ;  /* 0x009896800000895d */ /* 0x002fea0003900000 */
[----:B------:R-:W1:Y:S02]  /*7b70*/  @!P0 SYNCS.PHASECHK.TRANS64 P0, [R6+URZ], R3 ;  /* 0x00000003060085a7 */ /* 0x000e64000800007f */
[----:B-1----:R-:W-:Y:S05]  /*7b80*/  @!P0 BRA `(.L_x_156) ;  /* 0xfffffffc00f08947 */ /* 0x002fea000383ffff */
[----:B------:R-:W-:Y:S05]  /*7b90*/  BRA `(.L_x_210) ;  /* 0xffffffe400487947 */ /* 0x000fea000383ffff */
.L_x_157:
[----:B0-----:R0:W1:Y:S02]  /*7ba0*/  SYNCS.PHASECHK.TRANS64.TRYWAIT P0, [R7+URZ], R4 ;  /* 0x00000004070075a7 */ /* 0x001064000800017f */
[----:B-1----:R-:W-:Y:S05]  /*7bb0*/  @!P0 NANOSLEEP.SYNCS 0x989680 ;  /* 0x009896800000895d */ /* 0x002fea0003900000 */
[----:B------:R-:W1:Y:S02]  /*7bc0*/  @!P0 SYNCS.PHASECHK.TRANS64 P0, [R7+URZ], R4 ;  /* 0x00000004070085a7 */ /* 0x000e64000800007f */
[----:B-1----:R-:W-:Y:S05]  /*7bd0*/  @!P0 BRA `(.L_x_157) ;  /* 0xfffffffc00f08947 */ /* 0x002fea000383ffff */
[----:B------:R-:W-:Y:S05]  /*7be0*/  BRA `(.L_x_211) ;  /* 0xffffffe400587947 */ /* 0x000fea000383ffff */
.L_x_158:
[----:B0-----:R0:W1:Y:S02]  /*7bf0*/  SYNCS.PHASECHK.TRANS64.TRYWAIT P0, [R6+URZ], R3 ;  /* 0x00000003060075a7 */ /* 0x001064000800017f */
[----:B-1----:R-:W-:Y:S05]  /*7c00*/  @!P0 NANOSLEEP.SYNCS 0x989680 ;  /* 0x009896800000895d */ /* 0x002fea0003900000 */
[----:B------:R-:W1:Y:S02]  /*7c10*/  @!P0 SYNCS.PHASECHK.TRANS64 P0, [R6+URZ], R3 ;  /* 0x00000003060085a7 */ /* 0x000e64000800007f */
[----:B-1----:R-:W-:Y:S05]  /*7c20*/  @!P0 BRA `(.L_x_158) ;  /* 0xfffffffc00f08947 */ /* 0x002fea000383ffff */
[----:B------:R-:W-:Y:S05]  /*7c30*/  BRA `(.L_x_212) ;  /* 0xffffffe400687947 */ /* 0x000fea000383ffff */
.L_x_159:
[----:B0-----:R0:W1:Y:S02]  /*7c40*/  SYNCS.PHASECHK.TRANS64.TRYWAIT P0, [R7+URZ], R4 ;  /* 0x00000004070075a7 */ /* 0x001064000800017f */
[----:B-1----:R-:W-:Y:S05]  /*7c50*/  @!P0 NANOSLEEP.SYNCS 0x989680 ;  /* 0x009896800000895d */ /* 0x002fea0003900000 */
[----:B------:R-:W1:Y:S02]  /*7c60*/  @!P0 SYNCS.PHASECHK.TRANS64 P0, [R7+URZ], R4 ;  /* 0x00000004070085a7 */ /* 0x000e64000800007f */
[----:B-1----:R-:W-:Y:S05]  /*7c70*/  @!P0 BRA `(.L_x_159) ;  /* 0xfffffffc00f08947 */ /* 0x002fea000383ffff */
[----:B------:R-:W-:Y:S05]  /*7c80*/  BRA `(.L_x_213) ;  /* 0xffffffe400787947 */ /* 0x000fea000383ffff */
.L_x_160:
[----:B0-----:R0:W1:Y:S02]  /*7c90*/  SYNCS.PHASECHK.TRANS64.TRYWAIT P0, [R6+URZ], R3 ;  /* 0x00000003060075a7 */ /* 0x001064000800017f */
[----:B-1----:R-:W-:Y:S05]  /*7ca0*/  @!P0 NANOSLEEP.SYNCS 0x989680 ;  /* 0x009896800000895d */ /* 0x002fea0003900000 */
[----:B------:R-:W1:Y:S02]  /*7cb0*/  @!P0 SYNCS.PHASECHK.TRANS64 P0, [R6+URZ], R3 ;  /* 0x00000003060085a7 */ /* 0x000e64000800007f */
[----:B-1----:R-:W-:Y:S05]  /*7cc0*/  @!P0 BRA `(.L_x_160) ;  /* 0xfffffffc00f08947 */ /* 0x002fea000383ffff */
[----:B------:R-:W-:Y:S05]  /*7cd0*/  BRA `(.L_x_214) ;  /* 0xffffffe400887947 */ /* 0x000fea000383ffff */
.L_x_161:
[----:B0-----:R0:W1:Y:S02]  /*7ce0*/  SYNCS.PHASECHK.TRANS64.TRYWAIT P0, [R7+URZ], R4 ;  /* 0x00000004070075a7 */ /* 0x001064000800017f */
[----:B-1----:R-:W-:Y:S05]  /*7cf0*/  @!P0 NANOSLEEP.SYNCS 0x989680 ;  /* 0x009896800000895d */ /* 0x002fea0003900000 */
[----:B------:R-:W1:Y:S02]  /*7d00*/  @!P0 SYNCS.PHASECHK.TRANS64 P0, [R7+URZ], R4 ;  /* 0x00000004070085a7 */ /* 0x000e64000800007f */
[----:B-1----:R-:W-:Y:S05]  /*7d10*/  @!P0 BRA `(.L_x_161) ;  /* 0xfffffffc00f08947 */ /* 0x002fea000383ffff */
[----:B------:R-:W-:Y:S05]  /*7d20*/  BRA `(.L_x_215) ;  /* 0xffffffe400987947 */ /* 0x000fea000383ffff */
.L_x_162:
[----:B0-----:R0:W1:Y:S02]  /*7d30*/  SYNCS.PHASECHK.TRANS64.TRYWAIT P0, [R6+URZ], R3 ;  /* 0x00000003060075a7 */ /* 0x001064000800017f */
[----:B-1----:R-:W-:Y:S05]  /*7d40*/  @!P0 NANOSLEEP.SYNCS 0x989680 ;  /* 0x009896800000895d */ /* 0x002fea0003900000 */
[----:B------:R-:W1:Y:S02]  /*7d50*/  @!P0 SYNCS.PHASECHK.TRANS64 P0, [R6+URZ], R3 ;  /* 0x00000003060085a7 */ /* 0x000e64000800007f */
[----:B-1----:R-:W-:Y:S05]  /*7d60*/  @!P0 BRA `(.L_x_162) ;  /* 0xfffffffc00f08947 */ /* 0x002fea000383ffff */
[----:B------:R-:W-:Y:S05]  /*7d70*/  BRA `(.L_x_216) ;  /* 0xffffffe400a87947 */ /* 0x000fea000383ffff */
.L_x_163:
[----:B0-----:R0:W1:Y:S02]  /*7d80*/  SYNCS.PHASECHK.TRANS64.TRYWAIT P0, [R7+URZ], R4 ;  /* 0x00000004070075a7 */ /* 0x001064000800017f */
[----:B-1----:R-:W-:Y:S05]  /*7d90*/  @!P0 NANOSLEEP.SYNCS 0x989680 ;  /* 0x009896800000895d */ /* 0x002fea0003900000 */
[----:B------:R-:W1:Y:S02]  /*7da0*/  @!P0 SYNCS.PHASECHK.TRANS64 P0, [R7+URZ], R4 ;  /* 0x00000004070085a7 */ /* 0x000e64000800007f */
[----:B-1----:R-:W-:Y:S05]  /*7db0*/  @!P0 BRA `(.L_x_163) ;  /* 0xfffffffc00f08947 */ /* 0x002fea000383ffff */
[----:B------:R-:W-:Y:S05]  /*7dc0*/  BRA `(.L_x_217) ;  /* 0xffffffe400b87947 */ /* 0x000fea000383ffff */
.L_x_164:
[----:B0-----:R0:W1:Y:S02]  /*7dd0*/  SYNCS.PHASECHK.TRANS64.TRYWAIT P0, [R6+URZ], R3 ;  /* 0x00000003060075a7 */ /* 0x001064000800017f */
[----:B-1----:R-:W-:Y:S05]  /*7de0*/  @!P0 NANOSLEEP.SYNCS 0x989680 ;  /* 0x009896800000895d */ /* 0x002fea0003900000 */
[----:B------:R-:W1:Y:S02]  /*7df0*/  @!P0 SYNCS.PHASECHK.TRANS64 P0, [R6+URZ], R3 ;  /* 0x00000003060085a7 */ /* 0x000e64000800007f */
[----:B-1----:R-:W-:Y:S05]  /*7e00*/  @!P0 BRA `(.L_x_164) ;  /* 0xfffffffc00f08947 */ /* 0x002fea000383ffff */
[----:B------:R-:W-:Y:S05]  /*7e10*/  BRA `(.L_x_218) ;  /* 0xffffffe400c87947 */ /* 0x000fea000383ffff */
.L_x_165:
[----:B0-----:R0:W1:Y:S02]  /*7e20*/  SYNCS.PHASECHK.TRANS64.TRYWAIT P0, [R7+URZ], R4 ;  /* 0x00000004070075a7 */ /* 0x001064000800017f */
[----:B-1----:R-:W-:Y:S05]  /*7e30*/  @!P0 NANOSLEEP.SYNCS 0x989680 ;  /* 0x009896800000895d */ /* 0x002fea0003900000 */
[----:B------:R-:W1:Y:S02]  /*7e40*/  @!P0 SYNCS.PHASECHK.TRANS64 P0, [R7+URZ], R4 ;  /* 0x00000004070085a7 */ /* 0x000e64000800007f */
[----:B-1----:R-:W-:Y:S05]  /*7e50*/  @!P0 BRA `(.L_x_165) ;  /* 0xfffffffc00f08947 */ /* 0x002fea000383ffff */
[----:B------:R-:W-:Y:S05]  /*7e60*/  BRA `(.L_x_219) ;  /* 0xffffffe400d87947 */ /* 0x000fea000383ffff */
.L_x_166:
[----:B0-----:R0:W1:Y:S02]  /*7e70*/  SYNCS.PHASECHK.TRANS64.TRYWAIT P0, [R6+URZ], R3 ;  /* 0x00000003060075a7 */ /* 0x001064000800017f */
[----:B-1----:R-:W-:Y:S05]  /*7e80*/  @!P0 NANOSLEEP.SYNCS 0x989680 ;  /* 0x009896800000895d */ /* 0x002fea0003900000 */
[----:B------:R-:W1:Y:S02]  /*7e90*/  @!P0 SYNCS.PHASECHK.TRANS64 P0, [R6+URZ], R3 ;  /* 0x00000003060085a7 */ /* 0x000e64000800007f */
[----:B-1----:R-:W-:Y:S05]  /*7ea0*/  @!P0 BRA `(.L_x_166) ;  /* 0xfffffffc00f08947 */ /* 0x002fea000383ffff */
[----:B------:R-:W-:Y:S05]  /*7eb0*/  BRA `(.L_x_220) ;  /* 0xffffffe400e87947 */ /* 0x000fea000383ffff */
.L_x_167:
[----:B0-----:R0:W1:Y:S02]  /*7ec0*/  SYNCS.PHASECHK.TRANS64.TRYWAIT P0, [R7+URZ], R4 ;  /* 0x00000004070075a7 */ /* 0x001064000800017f */
[----:B-1----:R-:W-:Y:S05]  /*7ed0*/  @!P0 NANOSLEEP.SYNCS 0x989680 ;  /* 0x009896800000895d */ /* 0x002fea0003900000 */
[----:B------:R-:W1:Y:S02]  /*7ee0*/  @!P0 SYNCS.PHASECHK.TRANS64 P0, [R7+URZ], R4 ;  /* 0x00000004070085a7 */ /* 0x000e64000800007f */
[----:B-1----:R-:W-:Y:S05]  /*7ef0*/  @!P0 BRA `(.L_x_167) ;  /* 0xfffffffc00f08947 */ /* 0x002fea000383ffff */
[----:B------:R-:W-:Y:S05]  /*7f00*/  BRA `(.L_x_221) ;  /* 0xffffffe400f87947 */ /* 0x000fea000383ffff */
.L_x_168:
[----:B0-----:R0:W1:Y:S02]  /*7f10*/  SYNCS.PHASECHK.TRANS64.TRYWAIT P0, [R6+URZ], R3 ;  /* 0x00000003060075a7 */ /* 0x001064000800017f */
[----:B-1----:R-:W-:Y:S05]  /*7f20*/  @!P0 NANOSLEEP.SYNCS 0x989680 ;  /* 0x009896800000895d */ /* 0x002fea0003900000 */
[----:B------:R-:W1:Y:S02]  /*7f30*/  @!P0 SYNCS.PHASECHK.TRANS64 P0, [R6+URZ], R3 ;  /* 0x00000003060085a7 */ /* 0x000e64000800007f */
[----:B-1----:R-:W-:Y:S05]  /*7f40*/  @!P0 BRA `(.L_x_168) ;  /* 0xfffffffc00f08947 */ /* 0x002fea000383ffff */
[----:B------:R-:W-:Y:S05]  /*7f50*/  BRA `(.L_x_222) ;  /* 0xffffffe800087947 */ /* 0x000fea000383ffff */
.L_x_169:
[----:B0-----:R0:W1:Y:S02]  /*7f60*/  SYNCS.PHASECHK.TRANS64.TRYWAIT P0, [R7+URZ], R4 ;  /* 0x00000004070075a7 */ /* 0x001064000800017f */
[----:B-1----:R-:W-:Y:S05]  /*7f70*/  @!P0 NANOSLEEP.SYNCS 0x989680 ;  /* 0x009896800000895d */ /* 0x002fea0003900000 */
[----:B------:R-:W1:Y:S02]  /*7f80*/  @!P0 SYNCS.PHASECHK.TRANS64 P0, [R7+URZ], R4 ;  /* 0x00000004070085a7 */ /* 0x000e64000800007f */
[----:B-1----:R-:W-:Y:S05]  /*7f90*/  @!P0 BRA `(.L_x_169) ;  /* 0xfffffffc00f08947 */ /* 0x002fea000383ffff */
[----:B------:R-:W-:Y:S05]  /*7fa0*/  BRA `(.L_x_223) ;  /* 0xffffffe800187947 */ /* 0x000fea000383ffff */
.L_x_170:
[----:B0-----:R0:W1:Y:S02]  /*7fb0*/  SYNCS.PHASECHK.TRANS64.TRYWAIT P0, [R6+URZ], R3 ;  /* 0x00000003060075a7 */ /* 0x001064000800017f */
[----:B-1----:R-:W-:Y:S05]  /*7fc0*/  @!P0 NANOSLEEP.SYNCS 0x989680 ;  /* 0x009896800000895d */ /* 0x002fea0003900000 */
[----:B------:R-:W1:Y:S02]  /*7fd0*/  @!P0 SYNCS.PHASECHK.TRANS64 P0, [R6+URZ], R3 ;  /* 0x00000003060085a7 */ /* 0x000e64000800007f */
[----:B-1----:R-:W-:Y:S05]  /*7fe0*/  @!P0 BRA `(.L_x_170) ;  /* 0xfffffffc00f08947 */ /* 0x002fea000383ffff */
[----:B------:R-:W-:Y:S05]  /*7ff0*/  BRA `(.L_x_224) ;  /* 0xffffffe800287947 */ /* 0x000fea000383ffff */
.L_x_171:
[----:B0-----:R0:W1:Y:S02]  /*8000*/  SYNCS.PHASECHK.TRANS64.TRYWAIT P0, [R7+URZ], R4 ;  /* 0x00000004070075a7 */ /* 0x001064000800017f */
[----:B-1----:R-:W-:Y:S05]  /*8010*/  @!P0 NANOSLEEP.SYNCS 0x989680 ;  /* 0x009896800000895d */ /* 0x002fea0003900000 */
[----:B------:R-:W1:Y:S02]  /*8020*/  @!P0 SYNCS.PHASECHK.TRANS64 P0, [R7+URZ], R4 ;  /* 0x00000004070085a7 */ /* 0x000e64000800007f */
[----:B-1----:R-:W-:Y:S05]  /*8030*/  @!P0 BRA `(.L_x_171) ;  /* 0xfffffffc00f08947 */ /* 0x002fea000383ffff */
[----:B------:R-:W-:Y:S05]  /*8040*/  BRA `(.L_x_225) ;  /* 0xffffffe800387947 */ /* 0x000fea000383ffff */
.L_x_172:
[----:B0-----:R0:W1:Y:S02]  /*8050*/  SYNCS.PHASECHK.TRANS64.TRYWAIT P0, [R6+URZ], R3 ;  /* 0x00000003060075a7 */ /* 0x001064000800017f */
[----:B-1----:R-:W-:Y:S05]  /*8060*/  @!P0 NANOSLEEP.SYNCS 0x989680 ;  /* 0x009896800000895d */ /* 0x002fea0003900000 */
[----:B------:R-:W1:Y:S02]  /*8070*/  @!P0 SYNCS.PHASECHK.TRANS64 P0, [R6+URZ], R3 ;  /* 0x00000003060085a7 */ /* 0x000e64000800007f */
[----:B-1----:R-:W-:Y:S05]  /*8080*/  @!P0 BRA `(.L_x_172) ;  /* 0xfffffffc00f08947 */ /* 0x002fea000383ffff */
[----:B------:R-:W-:Y:S05]  /*8090*/  BRA `(.L_x_226) ;  /* 0xffffffe800487947 */ /* 0x000fea000383ffff */
.L_x_173:
[----:B0-----:R0:W1:Y:S02]  /*80a0*/  SYNCS.PHASECHK.TRANS64.TRYWAIT P0, [R7+URZ], R4 ;  /* 0x00000004070075a7 */ /* 0x001064000800017f */
[----:B-1----:R-:W-:Y:S05]  /*80b0*/  @!P0 NANOSLEEP.SYNCS 0x989680 ;  /* 0x009896800000895d */ /* 0x002fea0003900000 */
[----:B------:R-:W1:Y:S02]  /*80c0*/  @!P0 SYNCS.PHASECHK.TRANS64 P0, [R7+URZ], R4 ;  /* 0x00000004070085a7 */ /* 0x000e64000800007f */
[----:B-1----:R-:W-:Y:S05]  /*80d0*/  @!P0 BRA `(.L_x_173) ;  /* 0xfffffffc00f08947 */ /* 0x002fea000383ffff */
[----:B------:R-:W-:Y:S05]  /*80e0*/  BRA `(.L_x_227) ;  /* 0xffffffe800587947 */ /* 0x000fea000383ffff */
.L_x_174:
[----:B0-----:R0:W1:Y:S02]  /*80f0*/  SYNCS.PHASECHK.TRANS64.TRYWAIT P0, [R6+URZ], R3 ;  /* 0x00000003060075a7 */ /* 0x001064000800017f */
[----:B-1----:R-:W-:Y:S05]  /*8100*/  @!P0 NANOSLEEP.SYNCS 0x989680 ;  /* 0x009896800000895d */ /* 0x002fea0003900000 */
[----:B------:R-:W1:Y:S02]  /*8110*/  @!P0 SYNCS.PHASECHK.TRANS64 P0, [R6+URZ], R3 ;  /* 0x00000003060085a7 */ /* 0x000e64000800007f */
[----:B-1----:R-:W-:Y:S05]  /*8120*/  @!P0 BRA `(.L_x_174) ;  /* 0xfffffffc00f08947 */ /* 0x002fea000383ffff */
[----:B------:R-:W-:Y:S05]  /*8130*/  BRA `(.L_x_228) ;  /* 0xffffffe800687947 */ /* 0x000fea000383ffff */
.L_x_175:
[----:B0-----:R0:W1:Y:S02]  /*8140*/  SYNCS.PHASECHK.TRANS64.TRYWAIT P0, [R7+URZ], R4 ;  /* 0x00000004070075a7 */ /* 0x001064000800017f */
[----:B-1----:R-:W-:Y:S05]  /*8150*/  @!P0 NANOSLEEP.SYNCS 0x989680 ;  /* 0x009896800000895d */ /* 0x002fea0003900000 */
[----:B------:R-:W1:Y:S02]  /*8160*/  @!P0 SYNCS.PHASECHK.TRANS64 P0, [R7+URZ], R4 ;  /* 0x00000004070085a7 */ /* 0x000e64000800007f */
[----:B-1----:R-:W-:Y:S05]  /*8170*/  @!P0 BRA `(.L_x_175) ;  /* 0xfffffffc00f08947 */ /* 0x002fea000383ffff */
[----:B------:R-:W-:Y:S05]  /*8180*/  BRA `(.L_x_229) ;  /* 0xffffffe800787947 */ /* 0x000fea000383ffff */
.L_x_176:
[----:B0-----:R0:W1:Y:S02]  /*8190*/  SYNCS.PHASECHK.TRANS64.TRYWAIT P0, [R6+URZ], R3 ;  /* 0x00000003060075a7 */ /* 0x001064000800017f */
[----:B-1----:R-:W-:Y:S05]  /*81a0*/  @!P0 NANOSLEEP.SYNCS 0x989680 ;  /* 0x009896800000895d */ /* 0x002fea0003900000 */
[----:B------:R-:W1:Y:S02]  /*81b0*/  @!P0 SYNCS.PHASECHK.TRANS64 P0, [R6+URZ], R3 ;  /* 0x00000003060085a7 */ /* 0x000e64000800007f */
[----:B-1----:R-:W-:Y:S05]  /*81c0*/  @!P0 BRA `(.L_x_176) ;  /* 0xfffffffc00f08947 */ /* 0x002fea000383ffff */
[----:B------:R-:W-:Y:S05]  /*81d0*/  BRA `(.L_x_230) ;  /* 0xffffffe800887947 */ /* 0x000fea000383ffff */
.L_x_177:
[----:B0-----:R0:W1:Y:S02]  /*81e0*/  SYNCS.PHASECHK.TRANS64.TRYWAIT P0, [R7+URZ], R4 ;  /* 0x00000004070075a7 */ /* 0x001064000800017f */
[----:B-1----:R-:W-:Y:S05]  /*81f0*/  @!P0 NANOSLEEP.SYNCS 0x989680 ;  /* 0x009896800000895d */ /* 0x002fea0003900000 */
[----:B------:R-:W1:Y:S02]  /*8200*/  @!P0 SYNCS.PHASECHK.TRANS64 P0, [R7+URZ], R4 ;  /* 0x00000004070085a7 */ /* 0x000e64000800007f */
[----:B-1----:R-:W-:Y:S05]  /*8210*/  @!P0 BRA `(.L_x_177) ;  /* 0xfffffffc00f08947 */ /* 0x002fea000383ffff */
[----:B------:R-:W-:Y:S05]  /*8220*/  BRA `(.L_x_231) ;  /* 0xffffffe800987947 */ /* 0x000fea000383ffff */
.L_x_178:
[----:B0-----:R0:W1:Y:S02]  /*8230*/  SYNCS.PHASECHK.TRANS64.TRYWAIT P0, [R6+URZ], R3 ;  /* 0x00000003060075a7 */ /* 0x001064000800017f */
[----:B-1----:R-:W-:Y:S05]  /*8240*/  @!P0 NANOSLEEP.SYNCS 0x989680 ;  /* 0x009896800000895d */ /* 0x002fea0003900000 */
[----:B------:R-:W1:Y:S02]  /*8250*/  @!P0 SYNCS.PHASECHK.TRANS64 P0, [R6+URZ], R3 ;  /* 0x00000003060085a7 */ /* 0x000e64000800007f */
[----:B-1----:R-:W-:Y:S05]  /*8260*/  @!P0 BRA `(.L_x_178) ;  /* 0xfffffffc00f08947 */ /* 0x002fea000383ffff */
[----:B------:R-:W-:Y:S05]  /*8270*/  BRA `(.L_x_232) ;  /* 0xffffffe800a87947 */ /* 0x000fea000383ffff */
.L_x_179:
[----:B0-----:R0:W1:Y:S02]  /*8280*/  SYNCS.PHASECHK.TRANS64.TRYWAIT P0, [R7+URZ], R4 ;  /* 0x00000004070075a7 */ /* 0x001064000800017f */
[----:B-1----:R-:W-:Y:S05]  /*8290*/  @!P0 NANOSLEEP.SYNCS 0x989680 ;  /* 0x009896800000895d */ /* 0x002fea0003900000 */
[----:B------:R-:W1:Y:S02]  /*82a0*/  @!P0 SYNCS.PHASECHK.TRANS64 P0, [R7+URZ], R4 ;  /* 0x00000004070085a7 */ /* 0x000e64000800007f */
[----:B-1----:R-:W-:Y:S05]  /*82b0*/  @!P0 BRA `(.L_x_179) ;  /* 0xfffffffc00f08947 */ /* 0x002fea000383ffff */
[----:B------:R-:W-:Y:S05]  /*82c0*/  BRA `(.L_x_233) ;  /* 0xffffffe800b87947 */ /* 0x000fea000383ffff */
.L_x_180:
[----:B0-----:R0:W1:Y:S02]  /*82d0*/  SYNCS.PHASECHK.TRANS64.TRYWAIT P0, [R6+URZ], R3 ;  /* 0x00000003060075a7 */ /* 0x001064000800017f */
[----:B-1----:R-:W-:Y:S05]  /*82e0*/  @!P0 NANOSLEEP.SYNCS 0x989680 ;  /* 0x009896800000895d */ /* 0x002fea0003900000 */
[----:B------:R-:W1:Y:S02]  /*82f0*/  @!P0 SYNCS.PHASECHK.TRANS64 P0, [R6+URZ], R3 ;  /* 0x00000003060085a7 */ /* 0x000e64000800007f */
[----:B-1----:R-:W-:Y:S05]  /*8300*/  @!P0 BRA `(.L_x_180) ;  /* 0xfffffffc00f08947 */ /* 0x002fea000383ffff */
[----:B------:R-:W-:Y:S05]  /*8310*/  BRA `(.L_x_234) ;  /* 0xffffffe800c87947 */ /* 0x000fea000383ffff */
.L_x_181:
[----:B0-----:R0:W1:Y:S02]  /*8320*/  SYNCS.PHASECHK.TRANS64.TRYWAIT P0, [R7+URZ], R4 ;  /* 0x00000004070075a7 */ /* 0x001064000800017f */
[----:B-1----:R-:W-:Y:S05]  /*8330*/  @!P0 NANOSLEEP.SYNCS 0x989680 ;  /* 0x009896800000895d */ /* 0x002fea0003900000 */
[----:B------:R-:W1:Y:S02]  /*8340*/  @!P0 SYNCS.PHASECHK.TRANS64 P0, [R7+URZ], R4 ;  /* 0x00000004070085a7 */ /* 0x000e64000800007f */
[----:B-1----:R-:W-:Y:S05]  /*8350*/  @!P0 BRA `(.L_x_181) ;  /* 0xfffffffc00f08947 */ /* 0x002fea000383ffff */
[----:B------:R-:W-:Y:S05]  /*8360*/  BRA `(.L_x_235) ;  /* 0xffffffe800d87947 */ /* 0x000fea000383ffff */
.L_x_182:
[----:B0-----:R0:W1:Y:S02]  /*8370*/  SYNCS.PHASECHK.TRANS64.TRYWAIT P0, [R6+URZ], R3 ;  /* 0x00000003060075a7 */ /* 0x001064000800017f */
[----:B-1----:R-:W-:Y:S05]  /*8380*/  @!P0 NANOSLEEP.SYNCS 0x989680 ;  /* 0x009896800000895d */ /* 0x002fea0003900000 */
[----:B------:R-:W1:Y:S02]  /*8390*/  @!P0 SYNCS.PHASECHK.TRANS64 P0, [R6+URZ], R3 ;  /* 0x00000003060085a7 */ /* 0x000e64000800007f */
[----:B-1----:R-:W-:Y:S05]  /*83a0*/  @!P0 BRA `(.L_x_182) ;  /* 0xfffffffc00f08947 */ /* 0x002fea000383ffff */
[----:B------:R-:W-:Y:S05]  /*83b0*/  BRA `(.L_x_236) ;  /* 0xffffffe800e87947 */ /* 0x000fea000383ffff */
.L_x_183:
[----:B0-----:R0:W1:Y:S02]  /*83c0*/  SYNCS.PHASECHK.TRANS64.TRYWAIT P0, [R7+URZ], R4 ;  /* 0x00000004070075a7 */ /* 0x001064000800017f */
[----:B-1----:R-:W-:Y:S05]  /*83d0*/  @!P0 NANOSLEEP.SYNCS 0x989680 ;  /* 0x009896800000895d */ /* 0x002fea0003900000 */
[----:B------:R-:W1:Y:S02]  /*83e0*/  @!P0 SYNCS.PHASECHK.TRANS64 P0, [R7+URZ], R4 ;  /* 0x00000004070085a7 */ /* 0x000e64000800007f */
[----:B-1----:R-:W-:Y:S05]  /*83f0*/  @!P0 BRA `(.L_x_183) ;  /* 0xfffffffc00f08947 */ /* 0x002fea000383ffff */
[----:B------:R-:W-:Y:S05]  /*8400*/  BRA `(.L_x_237) ;  /* 0xffffffe800f87947 */ /* 0x000fea000383ffff */
.L_x_184:
[----:B0-----:R0:W1:Y:S02]  /*8410*/  SYNCS.PHASECHK.TRANS64.TRYWAIT P0, [R6+URZ], R3 ;  /* 0x00000003060075a7 */ /* 0x001064000800017f */
[----:B-1----:R-:W-:Y:S05]  /*8420*/  @!P0 NANOSLEEP.SYNCS 0x989680 ;  /* 0x009896800000895d */ /* 0x002fea0003900000 */
[----:B------:R-:W1:Y:S02]  /*8430*/  @!P0 SYNCS.PHASECHK.TRANS64 P0, [R6+URZ], R3 ;  /* 0x00000003060085a7 */ /* 0x000e64000800007f */
[----:B-1----:R-:W-:Y:S05]  /*8440*/  @!P0 BRA `(.L_x_184) ;  /* 0xfffffffc00f08947 */ /* 0x002fea000383ffff */
[----:B------:R-:W-:Y:S05]  /*8450*/  BRA `(.L_x_238) ;  /* 0xffffffec00087947 */ /* 0x000fea000383ffff */
.L_x_185:
[----:B0-----:R0:W1:Y:S02]  /*8460*/  SYNCS.PHASECHK.TRANS64.TRYWAIT P0, [R7+URZ], R4 ;  /* 0x00000004070075a7 */ /* 0x001064000800017f */
[----:B-1----:R-:W-:Y:S05]  /*8470*/  @!P0 NANOSLEEP.SYNCS 0x989680 ;  /* 0x009896800000895d */ /* 0x002fea0003900000 */
[----:B------:R-:W1:Y:S02]  /*8480*/  @!P0 SYNCS.PHASECHK.TRANS64 P0, [R7+URZ], R4 ;  /* 0x00000004070085a7 */ /* 0x000e64000800007f */
[----:B-1----:R-:W-:Y:S05]  /*8490*/  @!P0 BRA `(.L_x_185) ;  /* 0xfffffffc00f08947 */ /* 0x002fea000383ffff */
[----:B------:R-:W-:Y:S05]  /*84a0*/  BRA `(.L_x_239) ;  /* 0xffffffec00187947 */ /* 0x000fea000383ffff */
.L_x_186:
[----:B0-----:R0:W1:Y:S02]  /*84b0*/  SYNCS.PHASECHK.TRANS64.TRYWAIT P0, [R6+URZ], R3 ;  /* 0x00000003060075a7 */ /* 0x001064000800017f */
[----:B-1----:R-:W-:Y:S05]  /*84c0*/  @!P0 NANOSLEEP.SYNCS 0x989680 ;  /* 0x009896800000895d */ /* 0x002fea0003900000 */
[----:B------:R-:W1:Y:S02]  /*84d0*/  @!P0 SYNCS.PHASECHK.TRANS64 P0, [R6+URZ], R3 ;  /* 0x00000003060085a7 */ /* 0x000e64000800007f */
[----:B-1----:R-:W-:Y:S05]  /*84e0*/  @!P0 BRA `(.L_x_186) ;  /* 0xfffffffc00f08947 */ /* 0x002fea000383ffff */
[----:B------:R-:W-:Y:S05]  /*84f0*/  BRA `(.L_x_240) ;  /* 0xffffffec00287947 */ /* 0x000fea000383ffff */
.L_x_187:
[----:B0-----:R0:W1:Y:S02]  /*8500*/  SYNCS.PHASECHK.TRANS64.TRYWAIT P0, [R7+URZ], R4 ;  /* 0x00000004070075a7 */ /* 0x001064000800017f */
[----:B-1----:R-:W-:Y:S05]  /*8510*/  @!P0 NANOSLEEP.SYNCS 0x989680 ;  /* 0x009896800000895d */ /* 0x002fea0003900000 */
[----:B------:R-:W1:Y:S02]  /*8520*/  @!P0 SYNCS.PHASECHK.TRANS64 P0, [R7+URZ], R4 ;  /* 0x00000004070085a7 */ /* 0x000e64000800007f */
[----:B-1----:R-:W-:Y:S05]  /*8530*/  @!P0 BRA `(.L_x_187) ;  /* 0xfffffffc00f08947 */ /* 0x002fea000383ffff */
[----:B------:R-:W-:Y:S05]  /*8540*/  BRA `(.L_x_241) ;  /* 0xffffffec00387947 */ /* 0x000fea000383ffff */
.L_x_188:
[----:B0-----:R0:W1:Y:S02]  /*8550*/  SYNCS.PHASECHK.TRANS64.TRYWAIT P0, [R6+URZ], R3 ;  /* 0x00000003060075a7 */ /* 0x001064000800017f */
[----:B-1----:R-:W-:Y:S05]  /*8560*/  @!P0 NANOSLEEP.SYNCS 0x989680 ;  /* 0x009896800000895d */ /* 0x002fea0003900000 */
[----:B------:R-:W1:Y:S02]  /*8570*/  @!P0 SYNCS.PHASECHK.TRANS64 P0, [R6+URZ], R3 ;  /* 0x00000003060085a7 */ /* 0x000e64000800007f */
[----:B-1----:R-:W-:Y:S05]  /*8580*/  @!P0 BRA `(.L_x_188) ;  /* 0xfffffffc00f08947 */ /* 0x002fea000383ffff */
[----:B------:R-:W-:Y:S05]  /*8590*/  BRA `(.L_x_242) ;  /* 0xffffffec00487947 */ /* 0x000fea000383ffff */
.L_x_189:
[----:B0-----:R0:W1:Y:S02]  /*85a0*/  SYNCS.PHASECHK.TRANS64.TRYWAIT P0, [R7+URZ], R4 ;  /* 0x00000004070075a7 */ /* 0x001064000800017f */
[----:B-1----:R-:W-:Y:S05]  /*85b0*/  @!P0 NANOSLEEP.SYNCS 0x989680 ;  /* 0x009896800000895d */ /* 0x002fea0003900000 */
[----:B------:R-:W1:Y:S02]  /*85c0*/  @!P0 SYNCS.PHASECHK.TRANS64 P0, [R7+URZ], R4 ;  /* 0x00000004070085a7 */ /* 0x000e64000800007f */
[----:B-1----:R-:W-:Y:S05]  /*85d0*/  @!P0 BRA `(.L_x_189) ;  /* 0xfffffffc00f08947 */ /* 0x002fea000383ffff */
[----:B------:R-:W-:Y:S05]  /*85e0*/  BRA `(.L_x_243) ;  /* 0xffffffec00587947 */ /* 0x000fea000383ffff */
.L_x_190:
[----:B0-----:R0:W1:Y:S02]  /*85f0*/  SYNCS.PHASECHK.TRANS64.TRYWAIT P0, [R6+URZ], R3 ;  /* 0x00000003060075a7 */ /* 0x001064000800017f */
[----:B-1----:R-:W-:Y:S05]  /*8600*/  @!P0 NANOSLEEP.SYNCS 0x989680 ;  /* 0x009896800000895d */ /* 0x002fea0003900000 */
[----:B------:R-:W1:Y:S02]  /*8610*/  @!P0 SYNCS.PHASECHK.TRANS64 P0, [R6+URZ], R3 ;  /* 0x00000003060085a7 */ /* 0x000e64000800007f */
[----:B-1----:R-:W-:Y:S05]  /*8620*/  @!P0 BRA `(.L_x_190) ;  /* 0xfffffffc00f08947 */ /* 0x002fea000383ffff */
[----:B------:R-:W-:Y:S05]  /*8630*/  BRA `(.L_x_244) ;  /* 0xffffffec00687947 */ /* 0x000fea000383ffff */
.L_x_191:
[----:B0-----:R0:W1:Y:S02]  /*8640*/  SYNCS.PHASECHK.TRANS64.TRYWAIT P0, [R7+URZ], R4 ;  /* 0x00000004070075a7 */ /* 0x001064000800017f */
[----:B-1----:R-:W-:Y:S05]  /*8650*/  @!P0 NANOSLEEP.SYNCS 0x989680 ;  /* 0x009896800000895d */ /* 0x002fea0003900000 */
[----:B------:R-:W1:Y:S02]  /*8660*/  @!P0 SYNCS.PHASECHK.TRANS64 P0, [R7+URZ], R4 ;  /* 0x00000004070085a7 */ /* 0x000e64000800007f */
[----:B-1----:R-:W-:Y:S05]  /*8670*/  @!P0 BRA `(.L_x_191) ;  /* 0xfffffffc00f08947 */ /* 0x002fea000383ffff */
[----:B------:R-:W-:Y:S05]  /*8680*/  BRA `(.L_x_245) ;  /* 0xffffffec00787947 */ /* 0x000fea000383ffff */
.L_x_192:
[----:B0-----:R0:W1:Y:S02]  /*8690*/  SYNCS.PHASECHK.TRANS64.TRYWAIT P0, [R6+URZ], R3 ;  /* 0x00000003060075a7 */ /* 0x001064000800017f */
[----:B-1----:R-:W-:Y:S05]  /*86a0*/  @!P0 NANOSLEEP.SYNCS 0x989680 ;  /* 0x009896800000895d */ /* 0x002fea0003900000 */
[----:B------:R-:W1:Y:S02]  /*86b0*/  @!P0 SYNCS.PHASECHK.TRANS64 P0, [R6+URZ], R3 ;  /* 0x00000003060085a7 */ /* 0x000e64000800007f */
[----:B-1----:R-:W-:Y:S05]  /*86c0*/  @!P0 BRA `(.L_x_192) ;  /* 0xfffffffc00f08947 */ /* 0x002fea000383ffff */
[----:B------:R-:W-:Y:S05]  /*86d0*/  BRA `(.L_x_246) ;  /* 0xffffffec00887947 */ /* 0x000fea000383ffff */
.L_x_193:
[----:B0-----:R0:W1:Y:S02]  /*86e0*/  SYNCS.PHASECHK.TRANS64.TRYWAIT P0, [R7+URZ], R4 ;  /* 0x00000004070075a7 */ /* 0x001064000800017f */
[----:B-1----:R-:W-:Y:S05]  /*86f0*/  @!P0 NANOSLEEP.SYNCS 0x989680 ;  /* 0x009896800000895d */ /* 0x002fea0003900000 */
[----:B------:R-:W1:Y:S02]  /*8700*/  @!P0 SYNCS.PHASECHK.TRANS64 P0, [R7+URZ], R4 ;  /* 0x00000004070085a7 */ /* 0x000e64000800007f */
[----:B-1----:R-:W-:Y:S05]  /*8710*/  @!P0 BRA `(.L_x_193) ;  /* 0xfffffffc00f08947 */ /* 0x002fea000383ffff */
[----:B------:R-:W-:Y:S05]  /*8720*/  BRA `(.L_x_247) ;  /* 0xffffffec00987947 */ /* 0x000fea000383ffff */
.L_x_194:
[----:B0-----:R0:W1:Y:S02]  /*8730*/  SYNCS.PHASECHK.TRANS64.TRYWAIT P0, [R6+URZ], R3 ;  /* 0x00000003060075a7 */ /* 0x001064000800017f */
[----:B-1----:R-:W-:Y:S05]  /*8740*/  @!P0 NANOSLEEP.SYNCS 0x989680 ;  /* 0x009896800000895d */ /* 0x002fea0003900000 */
[----:B------:R-:W1:Y:S02]  /*8750*/  @!P0 SYNCS.PHASECHK.TRANS64 P0, [R6+URZ], R3 ;  /* 0x00000003060085a7 */ /* 0x000e64000800007f */
[----:B-1----:R-:W-:Y:S05]  /*8760*/  @!P0 BRA `(.L_x_194) ;  /* 0xfffffffc00f08947 */ /* 0x002fea000383ffff */
[----:B------:R-:W-:Y:S05]  /*8770*/  BRA `(.L_x_248) ;  /* 0xffffffec00a87947 */ /* 0x000fea000383ffff */
.L_x_195:
[----:B0-----:R0:W1:Y:S02]  /*8780*/  SYNCS.PHASECHK.TRANS64.TRYWAIT P0, [R7+URZ], R4 ;  /* 0x00000004070075a7 */ /* 0x001064000800017f */
[----:B-1----:R-:W-:Y:S05]  /*8790*/  @!P0 NANOSLEEP.SYNCS 0x989680 ;  /* 0x009896800000895d */ /* 0x002fea0003900000 */
[----:B------:R-:W1:Y:S02]  /*87a0*/  @!P0 SYNCS.PHASECHK.TRANS64 P0, [R7+URZ], R4 ;  /* 0x00000004070085a7 */ /* 0x000e64000800007f */
[----:B-1----:R-:W-:Y:S05]  /*87b0*/  @!P0 BRA `(.L_x_195) ;  /* 0xfffffffc00f08947 */ /* 0x002fea000383ffff */
[----:B------:R-:W-:Y:S05]  /*87c0*/  BRA `(.L_x_249) ;  /* 0xffffffec00b87947 */ /* 0x000fea000383ffff */
.L_x_196:
[----:B-1----:R1:W2:Y:S02]  /*87d0*/  SYNCS.PHASECHK.TRANS64.TRYWAIT P0, [R6+URZ], R3 ;  /* 0x00000003060075a7 */ /* 0x0022a4000800017f */
[----:B--2---:R-:W-:Y:S05]  /*87e0*/  @!P0 NANOSLEEP.SYNCS 0x989680 ;  /* 0x009896800000895d */ /* 0x004fea0003900000 */
[----:B------:R-:W2:Y:S02]  /*87f0*/  @!P0 SYNCS.PHASECHK.TRANS64 P0, [R6+URZ], R3 ;  /* 0x00000003060085a7 */ /* 0x000ea4000800007f */
[----:B--2---:R-:W-:Y:S05]  /*8800*/  @!P0 BRA `(.L_x_196) ;  /* 0xfffffffc00f08947 */ /* 0x004fea000383ffff */
[----:B------:R-:W-:Y:S05]  /*8810*/  BRA `(.L_x_250) ;  /* 0xffffffec00c07947 */ /* 0x000fea000383ffff */
.L_x_251:
[----:B------:R-:W-:-:S00]  /*8820*/  BRA `(.L_x_251) ;  /* 0xfffffffc00fc7947 */ /* 0x000fc0000383ffff */
[----:B------:R-:W-:-:S00]  /*8830*/  NOP ;  /* 0x0000000000007918 */ /* 0x000fc00000000000 */
        /* <DEDUP_REMOVED lines=12> */
.L_x_252:


//--------------------- .nv.global.init           --------------------------
	.section	.nv.global.init,"aw",@progbits
.nv.global.init:
	.type		$str$22,@object
	.size		$str$22,($str$23 - $str$22)
$str$22:
        /*0000*/ 	.byte	0x6b, 0x5f, 0x74, 0x69, 0x6c, 0x65, 0x5f, 0x63, 0x6f, 0x75, 0x6e, 0x74, 0x20, 0x3e, 0x3d, 0x20
        /*0010*/ 	.byte	0x31, 0x00
	.type		$str$23,@object
	.size		$str$23,(__unnamed_1 - $str$23)
$str$23:
        /*0012*/ 	.byte	0x2f, 0x74, 0x6d, 0x70, 0x2f, 0x63, 0x75, 0x74, 0x6c, 0x61, 0x73, 0x73, 0x5f, 0x73, 0x77, 0x65
        /*0022*/ 	.byte	0x65, 0x70, 0x5f, 0x73, 0x72, 0x63, 0x2f, 0x69, 0x6e, 0x63, 0x6c, 0x75, 0x64, 0x65, 0x2f, 0x63
        /*0032*/ 	.byte	0x75, 0x74, 0x6c, 0x61, 0x73, 0x73, 0x2f, 0x67, 0x65, 0x6d, 0x6d, 0x2f, 0x63, 0x6f, 0x6c, 0x6c
        /*0042*/ 	.byte	0x65, 0x63, 0x74, 0x69, 0x76, 0x65, 0x2f, 0x73, 0x6d, 0x39, 0x30, 0x5f, 0x6d, 0x6d, 0x61, 0x5f
        /*0052*/ 	.byte	0x74, 0x6d, 0x61, 0x5f, 0x67, 0x6d, 0x6d, 0x61, 0x5f, 0x73, 0x73, 0x5f, 0x77, 0x61, 0x72, 0x70
        /*0062*/ 	.byte	0x73, 0x70, 0x65, 0x63, 0x69, 0x61, 0x6c, 0x69, 0x7a, 0x65, 0x64, 0x2e, 0x68, 0x70, 0x70, 0x00
	.type		__unnamed_1,@object
	.size		__unnamed_1,(.L_0 - __unnamed_1)
__unnamed_1:
        /*0072*/ 	.byte	0x76, 0x6f, 0x69, 0x64, 0x20, 0x63, 0x75, 0x74, 0x6c, 0x61, 0x73, 0x73, 0x3a, 0x3a, 0x67, 0x65
        /* <DEDUP_REMOVED lines=171> */
        /*0b32*/ 	.byte	0x69, 0x64, 0x65, 0x6e, 0x74, 0x69, 0x74, 0x79, 0x5d, 0x00
.L_0:


//--------------------- .nv.shared._ZN7cutlass13device_kernelINS_4gemm6kernel13GemmUniversalIN4cute5tupleIJiiiiEEENS1_10collective13CollectiveMmaINS1_34MainloopSm90TmaGmmaWarpSpecializedILi45ENS5_IJNS4_1CILi1EEESB_SB_EEENS1_32KernelTmaWarpSpecializedPingpongEEENS5_IJNSA_ILi64EEENSA_ILi96EEENSA_ILi32EEEEEEaNS5_IJlSB_lEEEaSJ_NS4_8TiledMMAINS4_8MMA_AtomIJNS4_4SM904GMMA26MMA_64x96x32_S32S8S8_SS_TNEEEENS4_6LayoutISC_NS5_IJNSA_ILi0EEESR_SR_EEEEENS5_IJNS4_10UnderscoreESU_SU_EEEEENS4_13SM90_TMA_LOADENS4_14ComposedLayoutINS4_7SwizzleILi1ELi4ELi3EEENS4_18smem_ptr_flag_bitsILi8EEENSQ_INS5_IJNSA_ILi8EEESH_EEENS5_IJSH_SB_EEEEEEEvNS4_8identityESX_S17_vS18_EENS_8epilogue10collective6detail29Sm90TmaWarpSpecializedAdapterINS1B_15DefaultEpilogueIaSJ_SJ_NS1A_6thread17LinearCombinationIaLi1EiiLNS1F_9ScaleType4KindE0ELNS_15FloatRoundStyleE2EaEENS1_15EpilogueDefaultEEEEEvvEEEEvNT_6ParamsE --------------------------
	.section	.nv.shared._ZN7cutlass13device_kernelINS_4gemm6kernel13GemmUniversalIN4cute5tupleIJiiiiEEENS1_10collective13CollectiveMmaINS1_34MainloopSm90TmaGmmaWarpSpecializedILi45ENS5_IJNS4_1CILi1EEESB_SB_EEENS1_32KernelTmaWarpSpecializedPingpongEEENS5_IJNSA_ILi64EEENSA_ILi96EEENSA_ILi32EEEEEEaNS5_IJlSB_lEEEaSJ_NS4_8TiledMMAINS4_8MMA_AtomIJNS4_4SM904GMMA26MMA_64x96x32_S32S8S8_SS_TNEEEENS4_6LayoutISC_NS5_IJNSA_ILi0EEESR_SR_EEEEENS5_IJNS4_10UnderscoreESU_SU_EEEEENS4_13SM90_TMA_LOADENS4_14ComposedLayoutINS4_7SwizzleILi1ELi4ELi3EEENS4_18smem_ptr_flag_bitsILi8EEENSQ_INS5_IJNSA_ILi8EEESH_EEENS5_IJSH_SB_EEEEEEEvNS4_8identityESX_S17_vS18_EENS_8epilogue10collective6detail29Sm90TmaWarpSpecializedAdapterINS1B_15DefaultEpilogueIaSJ_SJ_NS1A_6thread17LinearCombinationIaLi1EiiLNS1F_9ScaleType4KindE0ELNS_15FloatRoundStyleE2EaEENS1_15EpilogueDefaultEEEEEvvEEEEvNT_6ParamsE,"aw",@nobits
	.sectionflags	@""
	.align	16
	.zero		1024


//--------------------- .nv.shared.reserved.0     --------------------------
	.section	.nv.shared.reserved.0,"aw",@nobits
	.weak		__nv_reservedSMEM_offset_0_alias
	.size		__nv_reservedSMEM_offset_0_alias, 0, 0
	.other		__nv_reservedSMEM_offset_0_alias,@"STO_CUDA_RESERVED_SHARED STV_DEFAULT"
__nv_reservedSMEM_offset_0_alias:
	.zero		0


//--------------------- .nv.global                --------------------------
	.section	.nv.global,"aw",@nobits
.nv.global:
	.type		_ZN39_INTERNAL_ae621a80_4_k_cu_23d277ac_64504cute1_E,@object
	.size		_ZN39_INTERNAL_ae621a80_4_k_cu_23d277ac_64504cute1_E,(_ZN39_INTERNAL_ae621a80_4_k_cu_23d277ac_64504cuda3std3__45__cpo6cbeginE - _ZN39_INTERNAL_ae621a80_4_k_cu_23d277ac_64504cute1_E)
_ZN39_INTERNAL_ae621a80_4_k_cu_23d277ac_64504cute1_E:
	.zero		1
	.type		_ZN39_INTERNAL_ae621a80_4_k_cu_23d277ac_64504cuda3std3__45__cpo6cbeginE,@object
	.size		_ZN39_INTERNAL_ae621a80_4_k_cu_23d277ac_64504cuda3std3__45__cpo6cbeginE,(_ZN39_INTERNAL_ae621a80_4_k_cu_23d277ac_64504cuda3std3__48in_placeE - _ZN39_INTERNAL_ae621a80_4_k_cu_23d277ac_64504cuda3std3__45__cpo6cbeginE)
_ZN39_INTERNAL_ae621a80_4_k_cu_23d277ac_64504cuda3std3__45__cpo6cbeginE:
	.zero		1
	.type		_ZN39_INTERNAL_ae621a80_4_k_cu_23d277ac_64504cuda3std3__48in_placeE,@object
	.size		_ZN39_INTERNAL_ae621a80_4_k_cu_23d277ac_64504cuda3std3__48in_placeE,(_ZN39_INTERNAL_ae621a80_4_k_cu_23d277ac_64504cuda3std6ranges3__45__cpo9iter_moveE - _ZN39_INTERNAL_ae621a80_4_k_cu_23d277ac_64504cuda3std3__48in_placeE)
_ZN39_INTERNAL_ae621a80_4_k_cu_23d277ac_64504cuda3std3__48in_placeE:
	.zero		1
	.type		_ZN39_INTERNAL_ae621a80_4_k_cu_23d277ac_64504cuda3std6ranges3__45__cpo9iter_moveE,@object
	.size		_ZN39_INTERNAL_ae621a80_4_k_cu_23d277ac_64504cuda3std6ranges3__45__cpo9iter_moveE,(_ZN39_INTERNAL_ae621a80_4_k_cu_23d277ac_64504cuda3std3__45__cpo5beginE - _ZN39_INTERNAL_ae621a80_4_k_cu_23d277ac_64504cuda3std6ranges3__45__cpo9iter_moveE)
_ZN39_INTERNAL_ae621a80_4_k_cu_23d277ac_64504cuda3std6ranges3__45__cpo9iter_moveE:
	.zero		1
	.type		_ZN39_INTERNAL_ae621a80_4_k_cu_23d277ac_64504cuda3std3__45__cpo5beginE,@object
	.size		_ZN39_INTERNAL_ae621a80_4_k_cu_23d277ac_64504cuda3std3__45__cpo5beginE,(_ZN39_INTERNAL_ae621a80_4_k_cu_23d277ac_64504cuda3std3__441_GLOBAL__N__ae621a80_4_k_cu_23d277ac_64506ignoreE - _ZN39_INTERNAL_ae621a80_4_k_cu_23d277ac_64504cuda3std3__45__cpo5beginE)
_ZN39_INTERNAL_ae621a80_4_k_cu_23d277ac_64504cuda3std3__45__cpo5beginE:
	.zero		1
	.type		_ZN39_INTERNAL_ae621a80_4_k_cu_23d277ac_64504cuda3std3__441_GLOBAL__N__ae621a80_4_k_cu_23d277ac_64506ignoreE,@object
	.size		_ZN39_INTERNAL_ae621a80_4_k_cu_23d277ac_64504cuda3std3__441_GLOBAL__N__ae621a80_4_k_cu_23d277ac_64506ignoreE,(_ZN39_INTERNAL_ae621a80_4_k_cu_23d277ac_64504cute7productE - _ZN39_INTERNAL_ae621a80_4_k_cu_23d277ac_64504cuda3std3__441_GLOBAL__N__ae621a80_4_k_cu_23d277ac_64506ignoreE)
_ZN39_INTERNAL_ae621a80_4_k_cu_23d277ac_64504cuda3std3__441_GLOBAL__N__ae621a80_4_k_cu_23d277ac_64506ignoreE:
	.zero		1
	.type		_ZN39_INTERNAL_ae621a80_4_k_cu_23d277ac_64504cute7productE,@object
	.size		_ZN39_INTERNAL_ae621a80_4_k_cu_23d277ac_64504cute7productE,(_ZN39_INTERNAL_ae621a80_4_k_cu_23d277ac_64504cuda3std3__45__cpo3endE - _ZN39_INTERNAL_ae621a80_4_k_cu_23d277ac_64504cute7productE)
_ZN39_INTERNAL_ae621a80_4_k_cu_23d277ac_64504cute7productE:
	.zero		1
	.type		_ZN39_INTERNAL_ae621a80_4_k_cu_23d277ac_64504cuda3std3__45__cpo3endE,@object
	.size		_ZN39_INTERNAL_ae621a80_4_k_cu_23d277ac_64504cuda3std3__45__cpo3endE,(_ZN39_INTERNAL_ae621a80_4_k_cu_23d277ac_64504cuda3std3__419piecewise_constructE - _ZN39_INTERNAL_ae621a80_4_k_cu_23d277ac_64504cuda3std3__45__cpo3endE)
_ZN39_INTERNAL_ae621a80_4_k_cu_23d277ac_64504cuda3std3__45__cpo3endE:
	.zero		1
	.type		_ZN39_INTERNAL_ae621a80_4_k_cu_23d277ac_64504cuda3std3__419piecewise_constructE,@object
	.size		_ZN39_INTERNAL_ae621a80_4_k_cu_23d277ac_64504cuda3std3__419piecewise_constructE,(_ZN39_INTERNAL_ae621a80_4_k_cu_23d277ac_64504cuda3std3__45__cpo4cendE - _ZN39_INTERNAL_ae621a80_4_k_cu_23d277ac_64504cuda3std3__419piecewise_constructE)
_ZN39_INTERNAL_ae621a80_4_k_cu_23d277ac_64504cuda3std3__419piecewise_constructE:
	.zero		1
	.type		_ZN39_INTERNAL_ae621a80_4_k_cu_23d277ac_64504cuda3std3__45__cpo4cendE,@object
	.size		_ZN39_INTERNAL_ae621a80_4_k_cu_23d277ac_64504cuda3std3__45__cpo4cendE,(_ZN39_INTERNAL_ae621a80_4_k_cu_23d277ac_64504cuda3std6ranges3__45__cpo4swapE - _ZN39_INTERNAL_ae621a80_4_k_cu_23d277ac_64504cuda3std3__45__cpo4cendE)
_ZN39_INTERNAL_ae621a80_4_k_cu_23d277ac_64504cuda3std3__45__cpo4cendE:
	.zero		1
	.type		_ZN39_INTERNAL_ae621a80_4_k_cu_23d277ac_64504cuda3std6ranges3__45__cpo4swapE,@object
	.size		_ZN39_INTERNAL_ae621a80_4_k_cu_23d277ac_64504cuda3std6ranges3__45__cpo4swapE,(.L_8 - _ZN39_INTERNAL_ae621a80_4_k_cu_23d277ac_64504cuda3std6ranges3__45__cpo4swapE)
_ZN39_INTERNAL_ae621a80_4_k_cu_23d277ac_64504cuda3std6ranges3__45__cpo4swapE:
	.zero		1
.L_8:


//--------------------- .nv.constant0._ZN7cutlass13device_kernelINS_4gemm6kernel13GemmUniversalIN4cute5tupleIJiiiiEEENS1_10collective13CollectiveMmaINS1_34MainloopSm90TmaGmmaWarpSpecializedILi45ENS5_IJNS4_1CILi1EEESB_SB_EEENS1_32KernelTmaWarpSpecializedPingpongEEENS5_IJNSA_ILi64EEENSA_ILi96EEENSA_ILi32EEEEEEaNS5_IJlSB_lEEEaSJ_NS4_8TiledMMAINS4_8MMA_AtomIJNS4_4SM904GMMA26MMA_64x96x32_S32S8S8_SS_TNEEEENS4_6LayoutISC_NS5_IJNSA_ILi0EEESR_SR_EEEEENS5_IJNS4_10UnderscoreESU_SU_EEEEENS4_13SM90_TMA_LOADENS4_14ComposedLayoutINS4_7SwizzleILi1ELi4ELi3EEENS4_18smem_ptr_flag_bitsILi8EEENSQ_INS5_IJNSA_ILi8EEESH_EEENS5_IJSH_SB_EEEEEEEvNS4_8identityESX_S17_vS18_EENS_8epilogue10collective6detail29Sm90TmaWarpSpecializedAdapterINS1B_15DefaultEpilogueIaSJ_SJ_NS1A_6thread17LinearCombinationIaLi1EiiLNS1F_9ScaleType4KindE0ELNS_15FloatRoundStyleE2EaEENS1_15EpilogueDefaultEEEEEvvEEEEvNT_6ParamsE --------------------------
	.section	.nv.constant0._ZN7cutlass13device_kernelINS_4gemm6kernel13GemmUniversalIN4cute5tupleIJiiiiEEENS1_10collective13CollectiveMmaINS1_34MainloopSm90TmaGmmaWarpSpecializedILi45ENS5_IJNS4_1CILi1EEESB_SB_EEENS1_32KernelTmaWarpSpecializedPingpongEEENS5_IJNSA_ILi64EEENSA_ILi96EEENSA_ILi32EEEEEEaNS5_IJlSB_lEEEaSJ_NS4_8TiledMMAINS4_8MMA_AtomIJNS4_4SM904GMMA26MMA_64x96x32_S32S8S8_SS_TNEEEENS4_6LayoutISC_NS5_IJNSA_ILi0EEESR_SR_EEEEENS5_IJNS4_10UnderscoreESU_SU_EEEEENS4_13SM90_TMA_LOADENS4_14ComposedLayoutINS4_7SwizzleILi1ELi4ELi3EEENS4_18smem_ptr_flag_bitsILi8EEENSQ_INS5_IJNSA_ILi8EEESH_EEENS5_IJSH_SB_EEEEEEEvNS4_8identityESX_S17_vS18_EENS_8epilogue10collective6detail29Sm90TmaWarpSpecializedAdapterINS1B_15DefaultEpilogueIaSJ_SJ_NS1A_6thread17LinearCombinationIaLi1EiiLNS1F_9ScaleType4KindE0ELNS_15FloatRoundStyleE2EaEENS1_15EpilogueDefaultEEEEEvvEEEEvNT_6ParamsE,"a",@progbits
	.sectionflags	@""
	.align	4
.nv.constant0._ZN7cutlass13device_kernelINS_4gemm6kernel13GemmUniversalIN4cute5tupleIJiiiiEEENS1_10collective13CollectiveMmaINS1_34MainloopSm90TmaGmmaWarpSpecializedILi45ENS5_IJNS4_1CILi1EEESB_SB_EEENS1_32KernelTmaWarpSpecializedPingpongEEENS5_IJNSA_ILi64EEENSA_ILi96EEENSA_ILi32EEEEEEaNS5_IJlSB_lEEEaSJ_NS4_8TiledMMAINS4_8MMA_AtomIJNS4_4SM904GMMA26MMA_64x96x32_S32S8S8_SS_TNEEEENS4_6LayoutISC_NS5_IJNSA_ILi0EEESR_SR_EEEEENS5_IJNS4_10UnderscoreESU_SU_EEEEENS4_13SM90_TMA_LOADENS4_14ComposedLayoutINS4_7SwizzleILi1ELi4ELi3EEENS4_18smem_ptr_flag_bitsILi8EEENSQ_INS5_IJNSA_ILi8EEESH_EEENS5_IJSH_SB_EEEEEEEvNS4_8identityESX_S17_vS18_EENS_8epilogue10collective6detail29Sm90TmaWarpSpecializedAdapterINS1B_15DefaultEpilogueIaSJ_SJ_NS1A_6thread17LinearCombinationIaLi1EiiLNS1F_9ScaleType4KindE0ELNS_15FloatRoundStyleE2EaEENS1_15EpilogueDefaultEEEEEvvEEEEvNT_6ParamsE:
	.zero		1664


//--------------------- SYMBOLS --------------------------

	.type		.nv.reservedSmem.offset0,@object
	.size		.nv.reservedSmem.offset0,0x4
	.type		__assertfail,@function
